	.target	sm_90a

	.elftype	@"ET_EXEC"


//--------------------- .note.nv.tkinfo           --------------------------
	.section	.note.nv.tkinfo,"",@"SHT_NOTE"
	.sectionflags	@"SHF_NOTE_NV_TKINFO"
	.tkinfo
        /*0018*/ 	.word	0x00000002
        /*0030*/ 	.string	""
        /*0030*/ 	.string	"ptxas"
        /*0030*/ 	.string	"Cuda compilation tools, release 13.0, V13.0.88"
        /*0030*/ 	.string	"Build cuda_13.0.r13.0/compiler.36424714_0"
        /*0030*/ 	.string	"-v  -suppress-debug-info  -lineinfo  -arch sm_90a "



//--------------------- .note.nv.cuinfo           --------------------------
	.section	.note.nv.cuinfo,"",@"SHT_NOTE"
	.sectionflags	@"SHF_NOTE_NV_CUINFO"
        /*0018*/ 	.short	0x0002
        /*001a*/ 	.short	0x005a
        /*001c*/ 	.short	0x0082
	.zero		2


//--------------------- .nv.info                  --------------------------
	.section	.nv.info,"",@"SHT_CUDA_INFO"
	.align	4


	//----- nvinfo : EIATTR_REGCOUNT
	.align		4
        /*0000*/ 	.byte	0x04, 0x2f
        /*0002*/ 	.short	(.L_2 - .L_1)
	.align		4
.L_1:
        /*0004*/ 	.word	index@(attn_fwd)
        /*0008*/ 	.word	0x000000ff


	//----- nvinfo : EIATTR_FRAME_SIZE
	.align		4
.L_2:
        /*000c*/ 	.byte	0x04, 0x11
        /*000e*/ 	.short	(.L_4 - .L_3)
	.align		4
.L_3:
        /*0010*/ 	.word	index@(attn_fwd)
        /*0014*/ 	.word	0x00000070


	//----- nvinfo : EIATTR_MIN_STACK_SIZE
	.align		4
.L_4:
        /*0018*/ 	.byte	0x04, 0x12
        /*001a*/ 	.short	(.L_6 - .L_5)
	.align		4
.L_5:
        /*001c*/ 	.word	index@(attn_fwd)
        /*0020*/ 	.word	0x00000070
.L_6:


//--------------------- .nv.compat                --------------------------
	.section	.nv.compat,"",@"SHT_CUDA_COMPAT_INFO"
	.align	4
        /*0000*/ 	.byte	0x02, 0x09, 0x01, 0x00, 0x02, 0x02, 0x01, 0x00, 0x02, 0x05, 0x05, 0x00, 0x03, 0x07, 0x01, 0x01
        /*0010*/ 	.byte	0x02, 0x03, 0x00, 0x00, 0x02, 0x06, 0x01, 0x00, 0x04, 0x0b, 0x08, 0x00, 0x00, 0x00, 0x00, 0x00
        /*0020*/ 	.byte	0x00, 0x00, 0x00, 0x00


//--------------------- .nv.info.attn_fwd         --------------------------
	.section	.nv.info.attn_fwd,"",@"SHT_CUDA_INFO"
	.sectionflags	@""
	.align	4


	//----- nvinfo : EIATTR_CUDA_API_VERSION
	.align		4
        /*0000*/ 	.byte	0x04, 0x37
        /*0002*/ 	.short	(.L_8 - .L_7)
.L_7:
        /*0004*/ 	.word	0x00000082


	//----- nvinfo : EIATTR_KPARAM_INFO
	.align		4
.L_8:
        /*0008*/ 	.byte	0x04, 0x17
        /*000a*/ 	.short	(.L_10 - .L_9)
.L_9:
        /*000c*/ 	.word	0x00000000
        /*0010*/ 	.short	0x0019
        /*0012*/ 	.short	0x0080
        /*0014*/ 	.byte	0x00, 0xf4, 0x21, 0x00


	//----- nvinfo : EIATTR_KPARAM_INFO
	.align		4
.L_10:
        /*0018*/ 	.byte	0x04, 0x17
        /*001a*/ 	.short	(.L_12 - .L_11)
.L_11:
        /*001c*/ 	.word	0x00000000
        /*0020*/ 	.short	0x0018
        /*0022*/ 	.short	0x0078
        /*0024*/ 	.byte	0x00, 0xf4, 0x21, 0x00


	//----- nvinfo : EIATTR_KPARAM_INFO
	.align		4
.L_12:
        /*0028*/ 	.byte	0x04, 0x17
        /*002a*/ 	.short	(.L_14 - .L_13)
.L_13:
        /*002c*/ 	.word	0x00000000
        /*0030*/ 	.short	0x0017
        /*0032*/ 	.short	0x0070
        /*0034*/ 	.byte	0x00, 0xf0, 0x11, 0x00


	//----- nvinfo : EIATTR_KPARAM_INFO
	.align		4
.L_14:
        /*0038*/ 	.byte	0x04, 0x17
        /*003a*/ 	.short	(.L_16 - .L_15)
.L_15:
        /*003c*/ 	.word	0x00000000
        /*0040*/ 	.short	0x0016
        /*0042*/ 	.short	0x006c
        /*0044*/ 	.byte	0x00, 0xf0, 0x11, 0x00


	//----- nvinfo : EIATTR_KPARAM_INFO
	.align		4
.L_16:
        /*0048*/ 	.byte	0x04, 0x17
        /*004a*/ 	.short	(.L_18 - .L_17)
.L_17:
        /*004c*/ 	.word	0x00000000
        /*0050*/ 	.short	0x0015
        /*0052*/ 	.short	0x0068
        /*0054*/ 	.byte	0x00, 0xf0, 0x11, 0x00


	//----- nvinfo : EIATTR_KPARAM_INFO
	.align		4
.L_18:
        /*0058*/ 	.byte	0x04, 0x17
        /*005a*/ 	.short	(.L_20 - .L_19)
.L_19:
        /*005c*/ 	.word	0x00000000
        /*0060*/ 	.short	0x0014
        /*0062*/ 	.short	0x0064
        /*0064*/ 	.byte	0x00, 0xf0, 0x11, 0x00


	//----- nvinfo : EIATTR_KPARAM_INFO
	.align		4
.L_20:
        /*0068*/ 	.byte	0x04, 0x17
        /*006a*/ 	.short	(.L_22 - .L_21)
.L_21:
        /*006c*/ 	.word	0x00000000
        /*0070*/ 	.short	0x0013
        /*0072*/ 	.short	0x0060
        /*0074*/ 	.byte	0x00, 0xf0, 0x11, 0x00


	//----- nvinfo : EIATTR_KPARAM_INFO
	.align		4
.L_22:
        /*0078*/ 	.byte	0x04, 0x17
        /*007a*/ 	.short	(.L_24 - .L_23)
.L_23:
        /*007c*/ 	.word	0x00000000
        /*0080*/ 	.short	0x0012
        /*0082*/ 	.short	0x005c
        /*0084*/ 	.byte	0x00, 0xf0, 0x11, 0x00


	//----- nvinfo : EIATTR_KPARAM_INFO
	.align		4
.L_24:
        /*0088*/ 	.byte	0x04, 0x17
        /*008a*/ 	.short	(.L_26 - .L_25)
.L_25:
        /*008c*/ 	.word	0x00000000
        /*0090*/ 	.short	0x0011
        /*0092*/ 	.short	0x0058
        /*0094*/ 	.byte	0x00, 0xf0, 0x11, 0x00


	//----- nvinfo : EIATTR_KPARAM_INFO
	.align		4
.L_26:
        /*0098*/ 	.byte	0x04, 0x17
        /*009a*/ 	.short	(.L_28 - .L_27)
.L_27:
        /*009c*/ 	.word	0x00000000
        /*00a0*/ 	.short	0x0010
        /*00a2*/ 	.short	0x0054
        /*00a4*/ 	.byte	0x00, 0xf0, 0x11, 0x00


	//----- nvinfo : EIATTR_KPARAM_INFO
	.align		4
.L_28:
        /*00a8*/ 	.byte	0x04, 0x17
        /*00aa*/ 	.short	(.L_30 - .L_29)
.L_29:
        /*00ac*/ 	.word	0x00000000
        /*00b0*/ 	.short	0x000f
        /*00b2*/ 	.short	0x0050
        /*00b4*/ 	.byte	0x00, 0xf0, 0x11, 0x00


	//----- nvinfo : EIATTR_KPARAM_INFO
	.align		4
.L_30:
        /*00b8*/ 	.byte	0x04, 0x17
        /*00ba*/ 	.short	(.L_32 - .L_31)
.L_31:
        /*00bc*/ 	.word	0x00000000
        /*00c0*/ 	.short	0x000e
        /*00c2*/ 	.short	0x004c
        /*00c4*/ 	.byte	0x00, 0xf0, 0x11, 0x00


	//----- nvinfo : EIATTR_KPARAM_INFO
	.align		4
.L_32:
        /*00c8*/ 	.byte	0x04, 0x17
        /*00ca*/ 	.short	(.L_34 - .L_33)
.L_33:
        /*00cc*/ 	.word	0x00000000
        /*00d0*/ 	.short	0x000d
        /*00d2*/ 	.short	0x0048
        /*00d4*/ 	.byte	0x00, 0xf0, 0x11, 0x00


	//----- nvinfo : EIATTR_KPARAM_INFO
	.align		4
.L_34:
        /*00d8*/ 	.byte	0x04, 0x17
        /*00da*/ 	.short	(.L_36 - .L_35)
.L_35:
        /*00dc*/ 	.word	0x00000000
        /*00e0*/ 	.short	0x000c
        /*00e2*/ 	.short	0x0044
        /*00e4*/ 	.byte	0x00, 0xf0, 0x11, 0x00


	//----- nvinfo : EIATTR_KPARAM_INFO
	.align		4
.L_36:
        /*00e8*/ 	.byte	0x04, 0x17
        /*00ea*/ 	.short	(.L_38 - .L_37)
.L_37:
        /*00ec*/ 	.word	0x00000000
        /*00f0*/ 	.short	0x000b
        /*00f2*/ 	.short	0x0040
        /*00f4*/ 	.byte	0x00, 0xf0, 0x11, 0x00


	//----- nvinfo : EIATTR_KPARAM_INFO
	.align		4
.L_38:
        /*00f8*/ 	.byte	0x04, 0x17
        /*00fa*/ 	.short	(.L_40 - .L_39)
.L_39:
        /*00fc*/ 	.word	0x00000000
        /*0100*/ 	.short	0x000a
        /*0102*/ 	.short	0x003c
        /*0104*/ 	.byte	0x00, 0xf0, 0x11, 0x00


	//----- nvinfo : EIATTR_KPARAM_INFO
	.align		4
.L_40:
        /*0108*/ 	.byte	0x04, 0x17
        /*010a*/ 	.short	(.L_42 - .L_41)
.L_41:
        /*010c*/ 	.word	0x00000000
        /*0110*/ 	.short	0x0009
        /*0112*/ 	.short	0x0038
        /*0114*/ 	.byte	0x00, 0xf0, 0x11, 0x00


	//----- nvinfo : EIATTR_KPARAM_INFO
	.align		4
.L_42:
        /*0118*/ 	.byte	0x04, 0x17
        /*011a*/ 	.short	(.L_44 - .L_43)
.L_43:
        /*011c*/ 	.word	0x00000000
        /*0120*/ 	.short	0x0008
        /*0122*/ 	.short	0x0034
        /*0124*/ 	.byte	0x00, 0xf0, 0x11, 0x00


	//----- nvinfo : EIATTR_KPARAM_INFO
	.align		4
.L_44:
        /*0128*/ 	.byte	0x04, 0x17
        /*012a*/ 	.short	(.L_46 - .L_45)
.L_45:
        /*012c*/ 	.word	0x00000000
        /*0130*/ 	.short	0x0007
        /*0132*/ 	.short	0x0030
        /*0134*/ 	.byte	0x00, 0xf0, 0x11, 0x00


	//----- nvinfo : EIATTR_KPARAM_INFO
	.align		4
.L_46:
        /*0138*/ 	.byte	0x04, 0x17
        /*013a*/ 	.short	(.L_48 - .L_47)
.L_47:
        /*013c*/ 	.word	0x00000000
        /*0140*/ 	.short	0x0006
        /*0142*/ 	.short	0x002c
        /*0144*/ 	.byte	0x00, 0xf0, 0x11, 0x00


	//----- nvinfo : EIATTR_KPARAM_INFO
	.align		4
.L_48:
        /*0148*/ 	.byte	0x04, 0x17
        /*014a*/ 	.short	(.L_50 - .L_49)
.L_49:
        /*014c*/ 	.word	0x00000000
        /*0150*/ 	.short	0x0005
        /*0152*/ 	.short	0x0028
        /*0154*/ 	.byte	0x00, 0xf0, 0x11, 0x00


	//----- nvinfo : EIATTR_KPARAM_INFO
	.align		4
.L_50:
        /*0158*/ 	.byte	0x04, 0x17
        /*015a*/ 	.short	(.L_52 - .L_51)
.L_51:
        /*015c*/ 	.word	0x00000000
        /*0160*/ 	.short	0x0004
        /*0162*/ 	.short	0x0020
        /*0164*/ 	.byte	0x00, 0xf4, 0x21, 0x00


	//----- nvinfo : EIATTR_KPARAM_INFO
	.align		4
.L_52:
        /*0168*/ 	.byte	0x04, 0x17
        /*016a*/ 	.short	(.L_54 - .L_53)
.L_53:
        /*016c*/ 	.word	0x00000000
        /*0170*/ 	.short	0x0003
        /*0172*/ 	.short	0x0018
        /*0174*/ 	.byte	0x00, 0xf4, 0x21, 0x00


	//----- nvinfo : EIATTR_KPARAM_INFO
	.align		4
.L_54:
        /*0178*/ 	.byte	0x04, 0x17
        /*017a*/ 	.short	(.L_56 - .L_55)
.L_55:
        /*017c*/ 	.word	0x00000000
        /*0180*/ 	.short	0x0002
        /*0182*/ 	.short	0x0010
        /*0184*/ 	.byte	0x00, 0xf4, 0x21, 0x00


	//----- nvinfo : EIATTR_KPARAM_INFO
	.align		4
.L_56:
        /*0188*/ 	.byte	0x04, 0x17
        /*018a*/ 	.short	(.L_58 - .L_57)
.L_57:
        /*018c*/ 	.word	0x00000000
        /*0190*/ 	.short	0x0001
        /*0192*/ 	.short	0x0008
        /*0194*/ 	.byte	0x00, 0xf4, 0x21, 0x00


	//----- nvinfo : EIATTR_KPARAM_INFO
	.align		4
.L_58:
        /*0198*/ 	.byte	0x04, 0x17
        /*019a*/ 	.short	(.L_60 - .L_59)
.L_59:
        /*019c*/ 	.word	0x00000000
        /*01a0*/ 	.short	0x0000
        /*01a2*/ 	.short	0x0000
        /*01a4*/ 	.byte	0x00, 0xf4, 0x21, 0x00


	//----- nvinfo : EIATTR_SPARSE_MMA_MASK
	.align		4
.L_60:
        /*01a8*/ 	.byte	0x03, 0x50
        /*01aa*/ 	.short	0x0000


	//----- nvinfo : EIATTR_MAXREG_COUNT
	.align		4
        /*01ac*/ 	.byte	0x03, 0x1b
        /*01ae*/ 	.short	0x00ff


	//----- nvinfo : EIATTR_NUM_BARRIERS
	.align		4
        /*01b0*/ 	.byte	0x02, 0x4c
        /*01b2*/ 	.byte	0x01
	.zero		1


	//----- nvinfo : EIATTR_ANNOTATIONS
	.align		4
        /*01b4*/ 	.byte	0x04, 0x55
        /*01b6*/ 	.short	(.L_62 - .L_61)


	//   ....[0]....
.L_61:
        /*01b8*/ 	.word	0x00000001
        /*01bc*/ 	.byte	0x90, 0x06, 0x00, 0x00, 0x01, 0x00, 0x00, 0x00, 0xa0, 0x09, 0x00, 0x00, 0x01, 0x00, 0x00, 0x00
        /* <DEDUP_REMOVED lines=12> */
        /*028c*/ 	.byte	0x70, 0x16, 0x00, 0x00, 0x01, 0x00, 0x00, 0x00, 0x20, 0x29, 0x00, 0x00


	//----- nvinfo : EIATTR_MERCURY_ISA_VERSION
	.align		4
.L_62:
        /*0298*/ 	.byte	0x03, 0x5f
        /*029a*/ 	.short	0x0101


	//----- nvinfo : EIATTR_COOP_GROUP_MASK_REGIDS
	.align		4
        /*029c*/ 	.byte	0x04, 0x29
        /*029e*/ 	.short	(.L_64 - .L_63)


	//   ....[0]....
.L_63:
        /*02a0*/ 	.word	0xffffffff


	//   ....[1]....
        /*02a4*/ 	.word	0xffffffff


	//   ....[2]....
        /*02a8*/ 	.word	0xffffffff


	//   ....[3]....
        /*02ac*/ 	.word	0xffffffff


	//   ....[4]....
        /*02b0*/ 	.word	0xffffffff


	//   ....[5]....
        /*02b4*/ 	.word	0xffffffff


	//   ....[6]....
        /*02b8*/ 	.word	0xffffffff


	//   ....[7]....
        /*02bc*/ 	.word	0xffffffff


	//----- nvinfo : EIATTR_COOP_GROUP_INSTR_OFFSETS
	.align		4
.L_64:
        /*02c0*/ 	.byte	0x04, 0x28
        /*02c2*/ 	.short	(.L_66 - .L_65)


	//   ....[0]....
.L_65:
        /*02c4*/ 	.word	0x00002900


	//   ....[1]....
        /*02c8*/ 	.word	0x000029a0


	//   ....[2]....
        /*02cc*/ 	.word	0x00002d70


	//   ....[3]....
        /*02d0*/ 	.word	0x00002e20


	//   ....[4]....
        /*02d4*/ 	.word	0x00004610


	//   ....[5]....
        /*02d8*/ 	.word	0x00004620


	//   ....[6]....
        /*02dc*/ 	.word	0x000046c0


	//   ....[7]....
        /*02e0*/ 	.word	0x000046f0


	//----- nvinfo : EIATTR_EXIT_INSTR_OFFSETS
	.align		4
.L_66:
        /*02e4*/ 	.byte	0x04, 0x1c
        /*02e6*/ 	.short	(.L_68 - .L_67)


	//   ....[0]....
.L_67:
        /*02e8*/ 	.word	0x000056b0


	//   ....[1]....
        /*02ec*/ 	.word	0x000056e0


	//----- nvinfo : EIATTR_REQNTID
	.align		4
.L_68:
        /*02f0*/ 	.byte	0x04, 0x10
        /*02f2*/ 	.short	(.L_70 - .L_69)
.L_69:
        /*02f4*/ 	.word	0x00000080
        /*02f8*/ 	.word	0x00000001
        /*02fc*/ 	.word	0x00000001


	//----- nvinfo : EIATTR_CBANK_PARAM_SIZE
	.align		4
.L_70:
        /*0300*/ 	.byte	0x03, 0x19
        /*0302*/ 	.short	0x0088


	//----- nvinfo : EIATTR_PARAM_CBANK
	.align		4
        /*0304*/ 	.byte	0x04, 0x0a
        /*0306*/ 	.short	(.L_72 - .L_71)
	.align		4
.L_71:
        /*0308*/ 	.word	index@(.nv.constant0.attn_fwd)
        /*030c*/ 	.short	0x0210
        /*030e*/ 	.short	0x0088


	//----- nvinfo : EIATTR_SW_WAR
	.align		4
.L_72:
        /*0310*/ 	.byte	0x04, 0x36
        /*0312*/ 	.short	(.L_74 - .L_73)
.L_73:
        /*0314*/ 	.word	0x00000008
.L_74:


//--------------------- .nv.callgraph             --------------------------
	.section	.nv.callgraph,"",@"SHT_CUDA_CALLGRAPH"
	.align	4
	.sectionentsize	8
	.align		4
        /*0000*/ 	.word	0x00000000
	.align		4
        /*0004*/ 	.word	0xffffffff
	.align		4
        /*0008*/ 	.word	0x00000000
	.align		4
        /*000c*/ 	.word	0xfffffffe
	.align		4
        /*0010*/ 	.word	0x00000000
	.align		4
        /*0014*/ 	.word	0xfffffffd
	.align		4
        /*0018*/ 	.word	0x00000000
	.align		4
        /*001c*/ 	.word	0xfffffffc


//--------------------- .nv.constant4             --------------------------
	.section	.nv.constant4,"a",@progbits
	.align	8
	.align		8
.nv.constant4:
        /*0000*/ 	.dword	_$_str


//--------------------- .text.attn_fwd            --------------------------
	.section	.text.attn_fwd,"ax",@progbits
	.align	128
        .global         attn_fwd
        .type           attn_fwd,@function
        .size           attn_fwd,(.L_x_3 - attn_fwd)
        .other          attn_fwd,@"STO_CUDA_ENTRY STV_DEFAULT"
attn_fwd:
.text.attn_fwd:
[----:B------:R-:W0:Y:S01]  /*0000*/  LDC R1, c[0x0][0x28] ;  /* 0x00000a00ff017b82 */ /* 0x000e220000000800 */
[----:B------:R-:W1:Y:S07]  /*0010*/  S2R R21, SR_TID.X ;  /* 0x0000000000157919 */ /* 0x000e6e0000002100 */
[----:B------:R-:W2:Y:S01]  /*0020*/  S2UR UR6, SR_CTAID.Y ;  /* 0x00000000000679c3 */ /* 0x000ea20000002600 */
[----:B------:R-:W-:Y:S01]  /*0030*/  ULDC.64 UR4, c[0x0][0x240] ;  /* 0x0000900000047ab9 */ /* 0x000fe20000000a00 */
[----:B------:R-:W-:Y:S01]  /*0040*/  ULDC.64 UR10, c[0x0][0x208] ;  /* 0x00008200000a7ab9 */ /* 0x000fe20000000a00 */
[----:B------:R-:W3:Y:S01]  /*0050*/  S2R R3, SR_CTAID.X ;  /* 0x0000000000037919 */ /* 0x000ee20000002500 */
[----:B0-----:R-:W-:-:S04]  /*0060*/  IADD3 R1, R1, -0x70, RZ ;  /* 0xffffff9001017810 */ /* 0x001fc80007ffe0ff */
[----:B------:R-:W0:Y:S08]  /*0070*/  LDC R12, c[0x0][0x248] ;  /* 0x00009200ff0c7b82 */ /* 0x000e300000000800 */
[----:B------:R-:W4:Y:S01]  /*0080*/  LDC.64 R22, c[0x0][0x210] ;  /* 0x00008400ff167b82 */ /* 0x000f220000000a00 */
[----:B--2---:R-:W-:-:S07]  /*0090*/  UIMAD UR4, UR6, UR4, URZ ;  /* 0x00000004060472a4 */ /* 0x004fce000f8e023f */
[----:B------:R-:W2:Y:S01]  /*00a0*/  LDC R25, c[0x0][0x280] ;  /* 0x0000a000ff197b82 */ /* 0x000ea20000000800 */
[----:B------:R-:W-:Y:S01]  /*00b0*/  USHF.L.U32 UR7, UR4, 0x1, URZ ;  /* 0x0000000104077899 */ /* 0x000fe2000800063f */
[----:B-1----:R-:W-:Y:S02]  /*00c0*/  LOP3.LUT R0, R21, 0x1f, RZ, 0xc0, !PT ;  /* 0x0000001f15007812 */ /* 0x002fe400078ec0ff */
[----:B------:R-:W-:Y:S02]  /*00d0*/  SHF.R.U32.HI R16, RZ, 0x5, R21 ;  /* 0x00000005ff107819 */ /* 0x000fe40000011615 */
[----:B---3--:R-:W-:Y:S02]  /*00e0*/  LEA R2, R3, R0, 0x5 ;  /* 0x0000000003027211 */ /* 0x008fe400078e28ff */
[----:B------:R-:W-:-:S03]  /*00f0*/  SGXT.U32 R16, R16, 0x2 ;  /* 0x000000021010781a */ /* 0x000fc60000000000 */
[----:B------:R-:W-:Y:S01]  /*0100*/  IMAD R2, R2, UR5, RZ ;  /* 0x0000000502027c24 */ /* 0x000fe2000f8e02ff */
[----:B------:R-:W-:Y:S01]  /*0110*/  UIMAD.WIDE UR4, UR4, 0x2, URZ ;  /* 0x00000002040478a5 */ /* 0x000fe2000f8e023f */
[----:B0-----:R-:W-:-:S03]  /*0120*/  IMAD R4, R16, R12, RZ ;  /* 0x0000000c10047224 */ /* 0x001fc600078e02ff */
[C---:B------:R-:W-:Y:S01]  /*0130*/  SHF.L.U32 R3, R2.reuse, 0x1, RZ ;  /* 0x0000000102037819 */ /* 0x040fe200000006ff */
[----:B------:R-:W-:Y:S01]  /*0140*/  IMAD.HI R2, R2, 0x2, RZ ;  /* 0x0000000202027827 */ /* 0x000fe200078e02ff */
[C---:B------:R-:W-:Y:S02]  /*0150*/  LEA R5, R12.reuse, R4, 0x2 ;  /* 0x000000040c057211 */ /* 0x040fe400078e10ff */
[----:B----4-:R-:W-:Y:S02]  /*0160*/  IADD3 R22, P0, P1, R3, UR7, R22 ;  /* 0x0000000703167c10 */ /* 0x010fe4000f91e016 */
[----:B------:R-:W-:Y:S02]  /*0170*/  LEA R7, R12, R5, 0x2 ;  /* 0x000000050c077211 */ /* 0x000fe400078e10ff */
[----:B------:R-:W-:Y:S02]  /*0180*/  IADD3.X R24, R2, UR5, R23, P0, P1 ;  /* 0x0000000502187c10 */ /* 0x000fe400087e2417 */
[----:B------:R-:W-:-:S02]  /*0190*/  LEA R2, P0, R4, R22, 0x1 ;  /* 0x0000001604027211 */ /* 0x000fc400078008ff */
[----:B------:R-:W-:Y:S02]  /*01a0*/  LEA R9, R12, R7, 0x2 ;  /* 0x000000070c097211 */ /* 0x000fe400078e10ff */
[----:B------:R-:W-:Y:S02]  /*01b0*/  LEA.HI.X.SX32 R3, R4, R24, 0x1, P0 ;  /* 0x0000001804037211 */ /* 0x000fe400000f0eff */
[C---:B------:R-:W-:Y:S02]  /*01c0*/  LEA R4, P0, R5.reuse, R22, 0x1 ;  /* 0x0000001605047211 */ /* 0x040fe400078008ff */
[----:B------:R-:W-:Y:S01]  /*01d0*/  LEA R11, R12, R9, 0x2 ;  /* 0x000000090c0b7211 */ /* 0x000fe200078e10ff */
[----:B------:R0:W3:Y:S01]  /*01e0*/  LDG.E.U16 R18, desc[UR10][R2.64] ;  /* 0x0000000a02127981 */ /* 0x0000e2000c1e1500 */
[----:B------:R-:W-:Y:S02]  /*01f0*/  LEA.HI.X.SX32 R5, R5, R24, 0x1, P0 ;  /* 0x0000001805057211 */ /* 0x000fe400000f0eff */
[----:B------:R-:W-:-:S02]  /*0200*/  LEA R8, P0, R9, R22, 0x1 ;  /* 0x0000001609087211 */ /* 0x000fc400078008ff */
[----:B------:R-:W-:Y:S01]  /*0210*/  LEA.HI R20, R21, 0x1c, RZ, 0x1b ;  /* 0x0000001c15147811 */ /* 0x000fe200078fd8ff */
[----:B------:R-:W4:Y:S01]  /*0220*/  LDG.E.U16 R4, desc[UR10][R4.64] ;  /* 0x0000000a04047981 */ /* 0x000f22000c1e1500 */
[----:B------:R-:W-:Y:S02]  /*0230*/  LEA R17, R12, R11, 0x2 ;  /* 0x0000000b0c117211 */ /* 0x000fe400078e10ff */
[----:B------:R-:W-:Y:S01]  /*0240*/  LEA.HI.X.SX32 R9, R9, R24, 0x1, P0 ;  /* 0x0000001809097211 */ /* 0x000fe200000f0eff */
[----:B------:R-:W-:Y:S01]  /*0250*/  IMAD R15, R20, R12, RZ ;  /* 0x0000000c140f7224 */ /* 0x000fe200078e02ff */
[-C--:B------:R-:W-:Y:S02]  /*0260*/  LEA R6, P1, R7, R22.reuse, 0x1 ;  /* 0x0000001607067211 */ /* 0x080fe400078208ff */
[----:B------:R-:W-:Y:S01]  /*0270*/  LEA R10, P0, R11, R22, 0x1 ;  /* 0x000000160b0a7211 */ /* 0x000fe200078008ff */
[----:B------:R-:W5:Y:S01]  /*0280*/  LDG.E.U16 R8, desc[UR10][R8.64] ;  /* 0x0000000a08087981 */ /* 0x000f62000c1e1500 */
[----:B------:R-:W-:-:S02]  /*0290*/  LEA R13, R12, R17, 0x2 ;  /* 0x000000110c0d7211 */ /* 0x000fc400078e10ff */
[-C--:B------:R-:W-:Y:S02]  /*02a0*/  LEA.HI.X.SX32 R7, R7, R24.reuse, 0x1, P1 ;  /* 0x0000001807077211 */ /* 0x080fe400008f0eff */
[----:B------:R-:W-:Y:S02]  /*02b0*/  LEA.HI.X.SX32 R11, R11, R24, 0x1, P0 ;  /* 0x000000180b0b7211 */ /* 0x000fe400000f0eff */
[-C--:B------:R-:W-:Y:S02]  /*02c0*/  LEA R12, P1, R13, R22.reuse, 0x1 ;  /* 0x000000160d0c7211 */ /* 0x080fe400078208ff */
[-C--:B0-----:R-:W-:Y:S01]  /*02d0*/  LEA R2, P0, R17, R22.reuse, 0x1 ;  /* 0x0000001611027211 */ /* 0x081fe200078008ff */
[----:B------:R0:W4:Y:S01]  /*02e0*/  LDG.E.U16 R7, desc[UR10][R6.64] ;  /* 0x0000000a06077981 */ /* 0x000122000c1e1500 */
[----:B------:R-:W-:Y:S02]  /*02f0*/  LEA R14, P2, R15, R22, 0x1 ;  /* 0x000000160f0e7211 */ /* 0x000fe400078408ff */
[-C--:B------:R-:W-:Y:S01]  /*0300*/  LEA.HI.X.SX32 R13, R13, R24.reuse, 0x1, P1 ;  /* 0x000000180d0d7211 */ /* 0x080fe200008f0eff */
[----:B------:R-:W5:Y:S01]  /*0310*/  LDG.E.U16 R10, desc[UR10][R10.64] ;  /* 0x0000000a0a0a7981 */ /* 0x000f62000c1e1500 */
[----:B------:R-:W-:-:S02]  /*0320*/  LEA.HI.X.SX32 R3, R17, R24, 0x1, P0 ;  /* 0x0000001811037211 */ /* 0x000fc400000f0eff */
[----:B------:R-:W-:Y:S01]  /*0330*/  LEA.HI.X.SX32 R15, R15, R24, 0x1, P2 ;  /* 0x000000180f0f7211 */ /* 0x000fe200010f0eff */
[----:B------:R-:W5:Y:S04]  /*0340*/  LDG.E.U16 R12, desc[UR10][R12.64] ;  /* 0x0000000a0c0c7981 */ /* 0x000f68000c1e1500 */
[----:B------:R1:W5:Y:S04]  /*0350*/  LDG.E.U16 R3, desc[UR10][R2.64] ;  /* 0x0000000a02037981 */ /* 0x000368000c1e1500 */
[----:B------:R-:W5:Y:S01]  /*0360*/  LDG.E.U16 R14, desc[UR10][R14.64] ;  /* 0x0000000a0e0e7981 */ /* 0x000f62000c1e1500 */
[----:B------:R-:W1:Y:S01]  /*0370*/  S2UR UR5, SR_CgaCtaId ;  /* 0x00000000000579c3 */ /* 0x000e620000008800 */
[----:B0-----:R-:W-:-:S04]  /*0380*/  SHF.R.S32.HI R6, RZ, 0x6, R21 ;  /* 0x00000006ff067819 */ /* 0x001fc80000011415 */
[----:B------:R-:W-:Y:S01]  /*0390*/  SGXT R6, R6, 0x1 ;  /* 0x000000010606781a */ /* 0x000fe20000000200 */
[----:B------:R-:W-:Y:S01]  /*03a0*/  UMOV UR4, 0x400 ;  /* 0x0000040000047882 */ /* 0x000fe20000000000 */
[----:B------:R-:W-:Y:S02]  /*03b0*/  SHF.L.U32 R5, R21, 0x1, RZ ;  /* 0x0000000115057819 */ /* 0x000fe400000006ff */
[----:B------:R-:W-:Y:S02]  /*03c0*/  LOP3.LUT R6, R6, 0x90, RZ, 0xc0, !PT ;  /* 0x0000009006067812 */ /* 0x000fe400078ec0ff */
[----:B--2---:R-:W-:Y:S02]  /*03d0*/  ISETP.GE.AND P0, PT, R25, 0x1, PT ;  /* 0x000000011900780c */ /* 0x004fe40003f06270 */
[----:B------:R-:W-:-:S04]  /*03e0*/  LOP3.LUT R5, R6, 0x7e, R5, 0x78, !PT ;  /* 0x0000007e06057812 */ /* 0x000fc800078e7805 */
[----:B------:R-:W-:Y:S01]  /*03f0*/  LOP3.LUT R9, R5, 0x20, RZ, 0x3c, !PT ;  /* 0x0000002005097812 */ /* 0x000fe200078e3cff */
[----:B-1----:R-:W-:Y:S01]  /*0400*/  ULEA UR4, UR5, UR4, 0x18 ;  /* 0x0000000405047291 */ /* 0x002fe2000f8ec03f */
[----:B------:R-:W-:Y:S02]  /*0410*/  MOV R19, 0xff800000 ;  /* 0xff80000000137802 */ /* 0x000fe40000000f00 */
[----:B------:R-:W-:Y:S02]  /*0420*/  CS2R R80, SRZ ;  /* 0x0000000000507805 */ /* 0x000fe4000001ff00 */
[----:B------:R-:W-:Y:S02]  /*0430*/  MOV R2, 0x3f800000 ;  /* 0x3f80000000027802 */ /* 0x000fe40000000f00 */
[----:B------:R-:W-:Y:S02]  /*0440*/  CS2R R82, SRZ ;  /* 0x0000000000527805 */ /* 0x000fe4000001ff00 */
[----:B------:R-:W-:-:S02]  /*0450*/  MOV R6, 0x3f800000 ;  /* 0x3f80000000067802 */ /* 0x000fc40000000f00 */
[----:B------:R-:W-:Y:S02]  /*0460*/  CS2R R76, SRZ ;  /* 0x00000000004c7805 */ /* 0x000fe4000001ff00 */
[----:B------:R-:W-:Y:S02]  /*0470*/  MOV R113, 0xff800000 ;  /* 0xff80000000717802 */ /* 0x000fe40000000f00 */
[----:B------:R-:W-:Y:S02]  /*0480*/  CS2R R78, SRZ ;  /* 0x00000000004e7805 */ /* 0x000fe4000001ff00 */
[----:B------:R-:W-:Y:S02]  /*0490*/  CS2R R72, SRZ ;  /* 0x0000000000487805 */ /* 0x000fe4000001ff00 */
[----:B------:R-:W-:Y:S02]  /*04a0*/  CS2R R74, SRZ ;  /* 0x00000000004a7805 */ /* 0x000fe4000001ff00 */
[----:B------:R-:W-:-:S02]  /*04b0*/  CS2R R68, SRZ ;  /* 0x0000000000447805 */ /* 0x000fc4000001ff00 */
[----:B------:R-:W-:Y:S01]  /*04c0*/  CS2R R70, SRZ ;  /* 0x0000000000467805 */ /* 0x000fe2000001ff00 */
[----:B---3--:R0:W-:Y:S04]  /*04d0*/  STS.U16 [R5+UR4+0x2000], R18 ;  /* 0x0020001205007988 */ /* 0x0081e80008000404 */
[----:B----4-:R0:W-:Y:S04]  /*04e0*/  STS.U16 [R5+UR4+0x2200], R7 ;  /* 0x0022000705007988 */ /* 0x0101e80008000404 */
[----:B-----5:R0:W-:Y:S04]  /*04f0*/  STS.U16 [R5+UR4+0x2400], R10 ;  /* 0x0024000a05007988 */ /* 0x0201e80008000404 */
[----:B------:R0:W-:Y:S04]  /*0500*/  STS.U16 [R5+UR4+0x2600], R12 ;  /* 0x0026000c05007988 */ /* 0x0001e80008000404 */
[----:B------:R0:W-:Y:S04]  /*0510*/  STS.U16 [R9+UR4+0x2100], R4 ;  /* 0x0021000409007988 */ /* 0x0001e80008000404 */
[----:B------:R0:W-:Y:S04]  /*0520*/  STS.U16 [R9+UR4+0x2300], R8 ;  /* 0x0023000809007988 */ /* 0x0001e80008000404 */
[----:B------:R0:W-:Y:S04]  /*0530*/  STS.U16 [R9+UR4+0x2500], R3 ;  /* 0x0025000309007988 */ /* 0x0001e80008000404 */
[----:B------:R0:W-:Y:S01]  /*0540*/  STS.U16 [R9+UR4+0x2700], R14 ;  /* 0x0027000e09007988 */ /* 0x0001e20008000404 */
[----:B------:R-:W-:Y:S05]  /*0550*/  @!P0 BRA `(.L_x_0) ;  /* 0x0000004000bc8947 */ /* 0x000fea0003800000 */
[----:B0-----:R-:W0:Y:S01]  /*0560*/  LDC.64 R2, c[0x0][0x250] ;  /* 0x00009400ff027b82 */ /* 0x001e220000000a00 */
[----:B------:R-:W-:Y:S01]  /*0570*/  ULDC UR4, c[0x0][0x258] ;  /* 0x0000960000047ab9 */ /* 0x000fe20000000800 */
[----:B------:R-:W-:Y:S01]  /*0580*/  ULDC.64 UR8, c[0x0][0x220] ;  /* 0x0000880000087ab9 */ /* 0x000fe20000000a00 */
[----:B------:R-:W-:Y:S02]  /*0590*/  MOV R191, 0xff800000 ;  /* 0xff80000000bf7802 */ /* 0x000fe40000000f00 */
[----:B------:R-:W-:Y:S02]  /*05a0*/  CS2R R80, SRZ ;  /* 0x0000000000507805 */ /* 0x000fe4000001ff00 */
[----:B------:R-:W-:Y:S02]  /*05b0*/  MOV R190, 0xff800000 ;  /* 0xff80000000be7802 */ /* 0x000fe40000000f00 */
[----:B------:R-:W-:Y:S02]  /*05c0*/  CS2R R82, SRZ ;  /* 0x0000000000527805 */ /* 0x000fe4000001ff00 */
[----:B------:R-:W-:Y:S01]  /*05d0*/  CS2R R76, SRZ ;  /* 0x00000000004c7805 */ /* 0x000fe2000001ff00 */
[----:B------:R-:W1:Y:S01]  /*05e0*/  LDC.64 R4, c[0x0][0x260] ;  /* 0x00009800ff047b82 */ /* 0x000e620000000a00 */
[----:B------:R-:W-:-:S02]  /*05f0*/  CS2R R78, SRZ ;  /* 0x00000000004e7805 */ /* 0x000fc4000001ff00 */
[----:B------:R-:W-:Y:S02]  /*0600*/  CS2R R72, SRZ ;  /* 0x0000000000487805 */ /* 0x000fe4000001ff00 */
[----:B------:R-:W-:Y:S02]  /*0610*/  CS2R R74, SRZ ;  /* 0x00000000004a7805 */ /* 0x000fe4000001ff00 */
[----:B------:R-:W-:Y:S02]  /*0620*/  CS2R R68, SRZ ;  /* 0x0000000000447805 */ /* 0x000fe4000001ff00 */
[----:B------:R-:W-:Y:S01]  /*0630*/  CS2R R70, SRZ ;  /* 0x0000000000467805 */ /* 0x000fe2000001ff00 */
[----:B------:R-:W2:Y:S01]  /*0640*/  LDC R95, c[0x0][0x268] ;  /* 0x00009a00ff5f7b82 */ /* 0x000ea20000000800 */
[----:B0-----:R-:W-:Y:S02]  /*0650*/  IMAD R16, R16, R3, RZ ;  /* 0x0000000310107224 */ /* 0x001fe400078e02ff */
[----:B------:R-:W-:-:S02]  /*0660*/  IMAD R2, R2, UR6, RZ ;  /* 0x0000000602027c24 */ /* 0x000fc4000f8e02ff */
[----:B------:R-:W-:Y:S01]  /*0670*/  IMAD R20, R20, R3, RZ ;  /* 0x0000000314147224 */ /* 0x000fe200078e02ff */
[C---:B------:R-:W-:Y:S01]  /*0680*/  LEA R8, R3.reuse, R16, 0x2 ;  /* 0x0000001003087211 */ /* 0x040fe200078e10ff */
[----:B-1----:R0:W-:Y:S01]  /*0690*/  STL [R1+0x68], R5 ;  /* 0x0000680501007387 */ /* 0x0021e20000100800 */
[----:B------:R-:W-:Y:S02]  /*06a0*/  MOV R6, R5 ;  /* 0x0000000500067202 */ /* 0x000fe40000000f00 */
[C---:B------:R-:W-:Y:S02]  /*06b0*/  LEA R10, R3.reuse, R8, 0x2 ;  /* 0x00000008030a7211 */ /* 0x040fe400078e10ff */
[----:B------:R-:W-:Y:S02]  /*06c0*/  MOV R9, R4 ;  /* 0x0000000400097202 */ /* 0x000fe40000000f00 */
[----:B------:R-:W-:Y:S01]  /*06d0*/  LEA R12, R3, R10, 0x2 ;  /* 0x0000000a030c7211 */ /* 0x000fe200078e10ff */
[----:B--2---:R-:W-:Y:S01]  /*06e0*/  IMAD R27, R95, 0x12, RZ ;  /* 0x000000125f1b7824 */ /* 0x004fe200078e02ff */
[----:B------:R-:W-:Y:S01]  /*06f0*/  LOP3.LUT R4, R21, 0x7f, RZ, 0xc0, !PT ;  /* 0x0000007f15047812 */ /* 0x000fe200078ec0ff */
[----:B0-----:R-:W-:Y:S01]  /*0700*/  IMAD R5, R0, UR4, RZ ;  /* 0x0000000400057c24 */ /* 0x001fe2000f8e02ff */
[C---:B------:R-:W-:Y:S01]  /*0710*/  SHF.L.U32 R0, R2.reuse, 0x1, RZ ;  /* 0x0000000102007819 */ /* 0x040fe200000006ff */
[----:B------:R-:W-:Y:S01]  /*0720*/  ULDC.64 UR4, c[0x0][0x218] ;  /* 0x0000860000047ab9 */ /* 0x000fe20000000a00 */
[----:B------:R-:W-:Y:S01]  /*0730*/  IMAD.HI R2, R2, 0x2, RZ ;  /* 0x0000000202027827 */ /* 0x000fe200078e02ff */
[----:B------:R-:W-:-:S02]  /*0740*/  LEA R14, R3, R12, 0x2 ;  /* 0x0000000c030e7211 */ /* 0x000fc400078e10ff */
[C---:B------:R-:W-:Y:S01]  /*0750*/  SHF.L.U32 R7, R5.reuse, 0x1, RZ ;  /* 0x0000000105077819 */ /* 0x040fe200000006ff */
[----:B------:R-:W-:Y:S01]  /*0760*/  IMAD.HI R5, R5, 0x2, RZ ;  /* 0x0000000205057827 */ /* 0x000fe200078e02ff */
[----:B------:R-:W-:Y:S02]  /*0770*/  LEA R22, R3, R14, 0x2 ;  /* 0x0000000e03167211 */ /* 0x000fe400078e10ff */
[----:B------:R-:W-:Y:S01]  /*0780*/  IADD3 R197, P2, P3, R7, UR4, R0 ;  /* 0x0000000407c57c10 */ /* 0x000fe2000fb5e000 */
[----:B------:R-:W-:Y:S01]  /*0790*/  IMAD R0, R9, UR6, RZ ;  /* 0x0000000609007c24 */ /* 0x000fe2000f8e02ff */
[----:B------:R-:W-:Y:S01]  /*07a0*/  LEA R24, R3, R22, 0x2 ;  /* 0x0000001603187211 */ /* 0x000fe200078e10ff */
[----:B------:R-:W-:Y:S01]  /*07b0*/  IMAD R13, R4, R6, RZ ;  /* 0x00000006040d7224 */ /* 0x000fe200078e02ff */
[----:B------:R-:W-:Y:S01]  /*07c0*/  IADD3.X R15, R5, UR5, R2, P2, P3 ;  /* 0x00000005050f7c10 */ /* 0x000fe200097e6402 */
[C---:B------:R-:W-:Y:S01]  /*07d0*/  IMAD.HI R11, R0.reuse, 0x2, RZ ;  /* 0x00000002000b7827 */ /* 0x040fe200078e02ff */
[C---:B------:R-:W-:Y:S01]  /*07e0*/  LEA.HI R2, R21.reuse, 0x3c, RZ, 0x1b ;  /* 0x0000003c15027811 */ /* 0x040fe200078fd8ff */
[----:B------:R-:W-:Y:S01]  /*07f0*/  UMOV UR4, URZ ;  /* 0x0000003f00047c82 */ /* 0x000fe20008000000 */
[----:B------:R-:W-:Y:S01]  /*0800*/  LEA.HI R4, R21, 0x5c, RZ, 0x1b ;  /* 0x0000005c15047811 */ /* 0x000fe200078fd8ff */
[----:B------:R-:W-:Y:S01]  /*0810*/  IMAD.HI R26, R13, 0x2, RZ ;  /* 0x000000020d1a7827 */ /* 0x000fe200078e02ff */
[----:B------:R-:W-:-:S02]  /*0820*/  SHF.L.U32 R18, R0, 0x1, RZ ;  /* 0x0000000100127819 */ /* 0x000fc400000006ff */
[----:B------:R-:W-:Y:S01]  /*0830*/  LEA.HI R6, R21, 0x7c, RZ, 0x1b ;  /* 0x0000007c15067811 */ /* 0x000fe200078fd8ff */
[-C--:B------:R-:W-:Y:S01]  /*0840*/  IMAD R5, R2, R3.reuse, RZ ;  /* 0x0000000302057224 */ /* 0x080fe200078e02ff */
[C---:B------:R-:W-:Y:S01]  /*0850*/  LEA R2, R3.reuse, R24, 0x3 ;  /* 0x0000001803027211 */ /* 0x040fe200078e18ff */
[----:B------:R-:W-:Y:S01]  /*0860*/  IMAD R7, R4, R3, RZ ;  /* 0x0000000304077224 */ /* 0x000fe200078e02ff */
[----:B------:R-:W-:Y:S01]  /*0870*/  LEA R34, P6, R16, R197, 0x1 ;  /* 0x000000c510227211 */ /* 0x000fe200078c08ff */
[----:B------:R-:W-:Y:S01]  /*0880*/  IMAD R9, R6, R3, RZ ;  /* 0x0000000306097224 */ /* 0x000fe200078e02ff */
[----:B------:R-:W-:Y:S01]  /*0890*/  LEA R0, R3, R2, 0x2 ;  /* 0x0000000203007211 */ /* 0x000fe200078e10ff */
[C---:B------:R-:W-:Y:S01]  /*08a0*/  IMAD R39, R95.reuse, 0x24, RZ ;  /* 0x000000245f277824 */ /* 0x040fe200078e02ff */
[-C--:B------:R-:W-:Y:S01]  /*08b0*/  LEA R32, P2, R8, R197.reuse, 0x1 ;  /* 0x000000c508207211 */ /* 0x080fe200078408ff */
[----:B------:R-:W-:Y:S01]  /*08c0*/  IMAD R37, R95, 0x14, RZ ;  /* 0x000000145f257824 */ /* 0x000fe200078e02ff */
[----:B------:R-:W-:Y:S01]  /*08d0*/  LEA R4, R3, R0, 0x2 ;  /* 0x0000000003047211 */ /* 0x000fe200078e10ff */
[C---:B------:R-:W-:Y:S01]  /*08e0*/  IMAD R47, R95.reuse, 0x28, RZ ;  /* 0x000000285f2f7824 */ /* 0x040fe200078e02ff */
[-C--:B------:R-:W-:Y:S01]  /*08f0*/  LEA R30, P3, R10, R197.reuse, 0x1 ;  /* 0x000000c50a1e7211 */ /* 0x080fe200078608ff */
[----:B------:R-:W-:Y:S01]  /*0900*/  IMAD R99, R95, 0x2e, RZ ;  /* 0x0000002e5f637824 */ /* 0x000fe200078e02ff */
[----:B------:R-:W-:Y:S01]  /*0910*/  LEA R6, R3, R4, 0x2 ;  /* 0x0000000403067211 */ /* 0x000fe200078e10ff */
[C---:B------:R-:W-:Y:S01]  /*0920*/  IMAD R41, R95.reuse, 0x26, RZ ;  /* 0x000000265f297824 */ /* 0x040fe200078e02ff */
[----:B------:R-:W-:Y:S01]  /*0930*/  LEA R28, P4, R20, R197, 0x1 ;  /* 0x000000c5141c7211 */ /* 0x000fe200078808ff */
[C---:B------:R-:W-:Y:S01]  /*0940*/  IMAD R51, R95.reuse, 0x16, RZ ;  /* 0x000000165f337824 */ /* 0x040fe200078e02ff */
[-C--:B------:R-:W-:Y:S01]  /*0950*/  LEA.HI.X.SX32 R35, R16, R15.reuse, 0x1, P6 ;  /* 0x0000000f10237211 */ /* 0x080fe200030f0eff */
[C---:B------:R-:W-:Y:S01]  /*0960*/  IMAD R53, R95.reuse, 0x17, RZ ;  /* 0x000000175f357824 */ /* 0x040fe200078e02ff */
[----:B------:R-:W-:Y:S01]  /*0970*/  LEA.HI.X.SX32 R33, R8, R15, 0x1, P2 ;  /* 0x0000000f08217211 */ /* 0x000fe200010f0eff */
[----:B------:R-:W-:Y:S01]  /*0980*/  IMAD R97, R95, 0x2c, RZ ;  /* 0x0000002c5f617824 */ /* 0x000fe200078e02ff */
[----:B------:R-:W-:Y:S01]  /*0990*/  LEA R8, R3, R6, 0x2 ;  /* 0x0000000603087211 */ /* 0x000fe200078e10ff */
[----:B------:R0:W-:Y:S01]  /*09a0*/  STL.64 [R1+0x60], R34 ;  /* 0x0000602201007387 */ /* 0x0001e20000100a00 */
[----:B------:R-:W-:Y:S01]  /*09b0*/  LEA R194, P2, R9, R197, 0x1 ;  /* 0x000000c509c27211 */ /* 0x000fe200078408ff */
[C---:B------:R-:W-:Y:S01]  /*09c0*/  IMAD R59, R95.reuse, 0x18, RZ ;  /* 0x000000185f3b7824 */ /* 0x040fe200078e02ff */
[-C--:B------:R-:W-:Y:S01]  /*09d0*/  LEA.HI.X.SX32 R31, R10, R15.reuse, 0x1, P3 ;  /* 0x0000000f0a1f7211 */ /* 0x080fe200018f0eff */
[----:B------:R1:W-:Y:S01]  /*09e0*/  STL.64 [R1+0x58], R32 ;  /* 0x0000582001007387 */ /* 0x0003e20000100a00 */
[-C--:B------:R-:W-:Y:S01]  /*09f0*/  LEA.HI.X.SX32 R29, R20, R15.reuse, 0x1, P4 ;  /* 0x0000000f141d7211 */ /* 0x080fe200020f0eff */
[----:B------:R-:W-:Y:S01]  /*0a00*/  IMAD R55, R95, 0x2a, RZ ;  /* 0x0000002a5f377824 */ /* 0x000fe200078e02ff */
[----:B------:R-:W-:Y:S01]  /*0a10*/  LEA R10, R3, R8, 0x2 ;  /* 0x00000008030a7211 */ /* 0x000fe200078e10ff */
[----:B------:R2:W-:Y:S01]  /*0a20*/  STL.64 [R1+0x50], R30 ;  /* 0x0000501e01007387 */ /* 0x0005e20000100a00 */
[----:B------:R-:W-:Y:S01]  /*0a30*/  LEA.HI.X.SX32 R195, R9, R15, 0x1, P2 ;  /* 0x0000000f09c37211 */ /* 0x000fe200010f0eff */
[----:B------:R-:W-:Y:S01]  /*0a40*/  IMAD R43, R95, 0xc, RZ ;  /* 0x0000000c5f2b7824 */ /* 0x000fe200078e02ff */
[----:B------:R-:W-:Y:S01]  /*0a50*/  LEA R16, R3, R10, 0x2 ;  /* 0x0000000a03107211 */ /* 0x000fe200078e10ff */
[----:B------:R3:W-:Y:S01]  /*0a60*/  STL.64 [R1+0x28], R28 ;  /* 0x0000281c01007387 */ /* 0x0007e20000100a00 */
[----:B------:R-:W-:Y:S01]  /*0a70*/  SHF.L.U32 R19, R13, 0x1, RZ ;  /* 0x000000010d137819 */ /* 0x000fe200000006ff */
[----:B0-----:R-:W-:Y:S01]  /*0a80*/  IMAD R35, R95, 0xb, RZ ;  /* 0x0000000b5f237824 */ /* 0x001fe200078e02ff */
[----:B------:R-:W-:Y:S01]  /*0a90*/  LEA R20, R3, R16, 0x3 ;  /* 0x0000001003147211 */ /* 0x000fe200078e18ff */
[C---:B------:R-:W-:Y:S01]  /*0aa0*/  IMAD R103, R95.reuse, 0x32, RZ ;  /* 0x000000325f677824 */ /* 0x040fe200078e02ff */
[-C--:B-1----:R-:W-:Y:S01]  /*0ab0*/  LEA R32, P2, R12, R197.reuse, 0x1 ;  /* 0x000000c50c207211 */ /* 0x082fe200078408ff */
[----:B------:R-:W-:Y:S01]  /*0ac0*/  IMAD R45, R95, 0x15, RZ ;  /* 0x000000155f2d7824 */ /* 0x000fe200078e02ff */
[-C--:B------:R-:W-:Y:S01]  /*0ad0*/  LEA R246, P5, R5, R197.reuse, 0x1 ;  /* 0x000000c505f67211 */ /* 0x080fe200078a08ff */
[C---:B------:R-:W-:Y:S01]  /*0ae0*/  IMAD R67, R95.reuse, 0x1a, RZ ;  /* 0x0000001a5f437824 */ /* 0x040fe200078e02ff */
[----:B--2---:R-:W-:Y:S01]  /*0af0*/  LEA R30, P3, R14, R197, 0x1 ;  /* 0x000000c50e1e7211 */ /* 0x004fe200078608ff */
[C---:B------:R-:W-:Y:S01]  /*0b00*/  IMAD R105, R95.reuse, 0x34, RZ ;  /* 0x000000345f697824 */ /* 0x040fe200078e02ff */
[----:B------:R-:W-:Y:S01]  /*0b10*/  LEA.HI.X.SX32 R33, R12, R15, 0x1, P2 ;  /* 0x0000000f0c217211 */ /* 0x000fe200010f0eff */
[C---:B------:R-:W-:Y:S01]  /*0b20*/  IMAD R107, R95.reuse, 0x36, RZ ;  /* 0x000000365f6b7824 */ /* 0x040fe200078e02ff */
[----:B---3--:R-:W-:Y:S01]  /*0b30*/  LEA R28, P4, R22, R197, 0x1 ;  /* 0x000000c5161c7211 */ /* 0x008fe200078808ff */
[C---:B------:R-:W-:Y:S01]  /*0b40*/  IMAD R61, R95.reuse, 0x19, RZ ;  /* 0x000000195f3d7824 */ /* 0x040fe200078e02ff */
[-C--:B------:R-:W-:Y:S01]  /*0b50*/  LEA.HI.X.SX32 R31, R14, R15.reuse, 0x1, P3 ;  /* 0x0000000f0e1f7211 */ /* 0x080fe200018f0eff */
[----:B------:R0:W-:Y:S01]  /*0b60*/  STL.64 [R1+0x48], R32 ;  /* 0x0000482001007387 */ /* 0x0001e20000100a00 */
[-C--:B------:R-:W-:Y:S01]  /*0b70*/  LEA.HI.X.SX32 R29, R22, R15.reuse, 0x1, P4 ;  /* 0x0000000f161d7211 */ /* 0x080fe200020f0eff */
[----:B------:R-:W-:Y:S01]  /*0b80*/  IMAD R101, R95, 0x30, RZ ;  /* 0x000000305f657824 */ /* 0x000fe200078e02ff */
[----:B------:R-:W-:Y:S01]  /*0b90*/  LEA R12, R3, R20, 0x2 ;  /* 0x00000014030c7211 */ /* 0x000fe200078e10ff */
[----:B------:R1:W-:Y:S01]  /*0ba0*/  STL.64 [R1+0x40], R30 ;  /* 0x0000401e01007387 */ /* 0x0003e20000100a00 */
[----:B------:R-:W-:Y:S01]  /*0bb0*/  IADD3 R18, P0, P1, R19, UR8, R18 ;  /* 0x0000000813127c10 */ /* 0x000fe2000f91e012 */
[----:B------:R-:W-:Y:S01]  /*0bc0*/  IMAD R49, R95, 0xd, RZ ;  /* 0x0000000d5f317824 */ /* 0x000fe200078e02ff */
[----:B------:R-:W-:Y:S01]  /*0bd0*/  LEA R14, R3, R12, 0x2 ;  /* 0x0000000c030e7211 */ /* 0x000fe200078e10ff */
[----:B------:R2:W-:Y:S01]  /*0be0*/  STL.64 [R1+0x38], R28 ;  /* 0x0000381c01007387 */ /* 0x0005e20000100a00 */
[----:B------:R-:W-:Y:S01]  /*0bf0*/  LEA.HI.X.SX32 R247, R5, R15, 0x1, P5 ;  /* 0x0000000f05f77211 */ /* 0x000fe200028f0eff */
[C---:B------:R-:W-:Y:S01]  /*0c00*/  IMAD R85, R95.reuse, 0x1b, RZ ;  /* 0x0000001b5f557824 */ /* 0x040fe200078e02ff */
[----:B------:R-:W-:Y:S01]  /*0c10*/  IADD3.X R19, R26, UR9, R11, P0, P1 ;  /* 0x000000091a137c10 */ /* 0x000fe200087e240b */
[C---:B------:R-:W-:Y:S01]  /*0c20*/  IMAD R111, R95.reuse, 0x3a, RZ ;  /* 0x0000003a5f6f7824 */ /* 0x040fe200078e02ff */
[CC--:B0-----:R-:W-:Y:S01]  /*0c30*/  LEA R32, P2, R24.reuse, R197.reuse, 0x1 ;  /* 0x000000c518207211 */ /* 0x0c1fe200078408ff */
[----:B------:R-:W-:Y:S01]  /*0c40*/  IMAD R87, R95, 0x1c, RZ ;  /* 0x0000001c5f577824 */ /* 0x000fe200078e02ff */
[----:B------:R-:W-:Y:S01]  /*0c50*/  LEA R210, P6, R7, R197, 0x1 ;  /* 0x000000c507d27211 */ /* 0x000fe200078c08ff */
[C---:B------:R-:W-:Y:S01]  /*0c60*/  IMAD R91, R95.reuse, 0x1e, RZ ;  /* 0x0000001e5f5b7824 */ /* 0x040fe200078e02ff */
[----:B------:R-:W-:Y:S01]  /*0c70*/  LEA.HI.X.SX32 R33, R24, R15, 0x1, P2 ;  /* 0x0000000f18217211 */ /* 0x000fe200010f0eff */
[C---:B------:R-:W-:Y:S01]  /*0c80*/  IMAD R57, R95.reuse, 0xe, RZ ;  /* 0x0000000e5f397824 */ /* 0x040fe200078e02ff */
[-C--:B-1----:R-:W-:Y:S01]  /*0c90*/  LEA R30, P3, R2, R197.reuse, 0x1 ;  /* 0x000000c5021e7211 */ /* 0x082fe200078608ff */
[C---:B------:R-:W-:Y:S01]  /*0ca0*/  IMAD R109, R95.reuse, 0x38, RZ ;  /* 0x000000385f6d7824 */ /* 0x040fe200078e02ff */
[----:B--2---:R-:W-:Y:S01]  /*0cb0*/  LEA R28, P4, R0, R197, 0x1 ;  /* 0x000000c5001c7211 */ /* 0x004fe200078808ff */
[----:B------:R0:W-:Y:S01]  /*0cc0*/  STL.64 [R1+0x30], R32 ;  /* 0x0000302001007387 */ /* 0x0001e20000100a00 */
[-C--:B------:R-:W-:Y:S01]  /*0cd0*/  LEA.HI.X.SX32 R31, R2, R15.reuse, 0x1, P3 ;  /* 0x0000000f021f7211 */ /* 0x080fe200018f0eff */
[C---:B------:R-:W-:Y:S01]  /*0ce0*/  IMAD R89, R95.reuse, 0x1d, RZ ;  /* 0x0000001d5f597824 */ /* 0x040fe200078e02ff */
[----:B------:R-:W-:Y:S01]  /*0cf0*/  LEA.HI.X.SX32 R29, R0, R15, 0x1, P4 ;  /* 0x0000000f001d7211 */ /* 0x000fe200020f0eff */
[----:B------:R-:W-:Y:S01]  /*0d00*/  IMAD R113, R95, 0x3c, RZ ;  /* 0x0000003c5f717824 */ /* 0x000fe200078e02ff */
[----:B------:R-:W-:Y:S01]  /*0d10*/  LEA R0, R3, R14, 0x2 ;  /* 0x0000000e03007211 */ /* 0x000fe200078e10ff */
[----:B------:R-:W-:Y:S01]  /*0d20*/  IMAD R115, R95, 0x3e, RZ ;  /* 0x0000003e5f737824 */ /* 0x000fe200078e02ff */
[-C--:B------:R-:W-:Y:S01]  /*0d30*/  LEA R24, P3, R6, R197.reuse, 0x1 ;  /* 0x000000c506187211 */ /* 0x080fe200078608ff */
[----:B------:R1:W-:Y:S01]  /*0d40*/  STL.64 [R1+0x18], R28 ;  /* 0x0000181c01007387 */ /* 0x0003e20000100a00 */
[----:B------:R-:W-:Y:S01]  /*0d50*/  LEA R2, R3, R0, 0x2 ;  /* 0x0000000003027211 */ /* 0x000fe200078e10ff */
[----:B------:R-:W-:Y:S01]  /*0d60*/  ULDC UR8, c[0x0][0x238] ;  /* 0x00008e0000087ab9 */ /* 0x000fe20000000800 */
[----:B------:R-:W-:Y:S01]  /*0d70*/  LEA R22, P4, R8, R197, 0x1 ;  /* 0x000000c508167211 */ /* 0x000fe200078808ff */
[----:B------:R2:W-:Y:S01]  /*0d80*/  STL.64 [R1+0x20], R30 ;  /* 0x0000201e01007387 */ /* 0x0005e20000100a00 */
[-C--:B------:R-:W-:Y:S01]  /*0d90*/  LEA.HI.X.SX32 R25, R6, R15.reuse, 0x1, P3 ;  /* 0x0000000f06197211 */ /* 0x080fe200018f0eff */
[----:B0-----:R-:W-:Y:S01]  /*0da0*/  IMAD R33, R95, 0x22, RZ ;  /* 0x000000225f217824 */ /* 0x001fe200078e02ff */
[----:B------:R-:W-:-:S02]  /*0db0*/  LEA.HI.X.SX32 R23, R8, R15, 0x1, P4 ;  /* 0x0000000f08177211 */ /* 0x000fc400020f0eff */
[-C--:B------:R-:W-:Y:S02]  /*0dc0*/  LEA R244, P4, R20, R197.reuse, 0x1 ;  /* 0x000000c514f47211 */ /* 0x080fe400078808ff */
[-C--:B------:R-:W-:Y:S02]  /*0dd0*/  LEA R248, P3, R16, R197.reuse, 0x1 ;  /* 0x000000c510f87211 */ /* 0x080fe400078608ff */
[----:B-1----:R-:W-:Y:S02]  /*0de0*/  LEA R28, P2, R4, R197, 0x1 ;  /* 0x000000c5041c7211 */ /* 0x002fe400078408ff */
[-C--:B------:R-:W-:Y:S01]  /*0df0*/  LEA.HI.X.SX32 R245, R20, R15.reuse, 0x1, P4 ;  /* 0x0000000f14f57211 */ /* 0x080fe200020f0eff */
[----:B--2---:R-:W-:Y:S01]  /*0e00*/  IMAD R31, R95, 0x13, RZ ;  /* 0x000000135f1f7824 */ /* 0x004fe200078e02ff */
[----:B------:R-:W-:Y:S02]  /*0e10*/  LEA.HI.X.SX32 R29, R4, R15, 0x1, P2 ;  /* 0x0000000f041d7211 */ /* 0x000fe400010f0eff */
[----:B------:R-:W-:-:S02]  /*0e20*/  LEA R4, R3, R2, 0x2 ;  /* 0x0000000203047211 */ /* 0x000fc400078e10ff */
[C---:B------:R-:W-:Y:S01]  /*0e30*/  LEA R250, P2, R10.reuse, R197, 0x1 ;  /* 0x000000c50afa7211 */ /* 0x040fe200078408ff */
[----:B------:R0:W-:Y:S01]  /*0e40*/  STL.64 [R1+0x10], R28 ;  /* 0x0000101c01007387 */ /* 0x0001e20000100a00 */
[C---:B------:R-:W-:Y:S02]  /*0e50*/  LEA R6, R3.reuse, R4, 0x2 ;  /* 0x0000000403067211 */ /* 0x040fe400078e10ff */
[----:B------:R-:W-:Y:S01]  /*0e60*/  LEA.HI.X.SX32 R251, R10, R15, 0x1, P2 ;  /* 0x0000000f0afb7211 */ /* 0x000fe200010f0eff */
[----:B------:R1:W-:Y:S01]  /*0e70*/  STL.64 [R1+0x8], R24 ;  /* 0x0000081801007387 */ /* 0x0003e20000100a00 */
[C---:B------:R-:W-:Y:S02]  /*0e80*/  LEA R8, R3.reuse, R6, 0x3 ;  /* 0x0000000603087211 */ /* 0x040fe400078e18ff */
[----:B------:R-:W-:Y:S01]  /*0e90*/  LEA R218, P4, R0, R197, 0x1 ;  /* 0x000000c500da7211 */ /* 0x000fe200078808ff */
[----:B------:R2:W-:Y:S01]  /*0ea0*/  STL.64 [R1], R22 ;  /* 0x0000001601007387 */ /* 0x0005e20000100a00 */
[----:B------:R-:W-:-:S02]  /*0eb0*/  LEA R10, R3, R8, 0x2 ;  /* 0x00000008030a7211 */ /* 0x000fc400078e10ff */
[----:B------:R-:W-:Y:S01]  /*0ec0*/  LEA R242, P2, R12, R197, 0x1 ;  /* 0x000000c50cf27211 */ /* 0x000fe200078408ff */
[----:B0-----:R-:W-:Y:S01]  /*0ed0*/  IMAD R29, R95, 0xa, RZ ;  /* 0x0000000a5f1d7824 */ /* 0x001fe200078e02ff */
[-C--:B------:R-:W-:Y:S02]  /*0ee0*/  LEA.HI.X.SX32 R219, R0, R15.reuse, 0x1, P4 ;  /* 0x0000000f00db7211 */ /* 0x080fe400020f0eff */
[----:B------:R-:W-:Y:S02]  /*0ef0*/  LEA R0, R3, R10, 0x2 ;  /* 0x0000000a03007211 */ /* 0x000fe400078e10ff */
[----:B------:R-:W-:Y:S02]  /*0f00*/  LEA.HI.X.SX32 R249, R16, R15, 0x1, P3 ;  /* 0x0000000f10f97211 */ /* 0x000fe400018f0eff */
[----:B------:R-:W-:Y:S02]  /*0f10*/  LEA R220, P3, R14, R197, 0x1 ;  /* 0x000000c50edc7211 */ /* 0x000fe400078608ff */
[----:B------:R-:W-:-:S02]  /*0f20*/  LEA.HI.X.SX32 R243, R12, R15, 0x1, P2 ;  /* 0x0000000f0cf37211 */ /* 0x000fc400010f0eff */
[----:B------:R-:W-:Y:S02]  /*0f30*/  LEA R216, P2, R2, R197, 0x1 ;  /* 0x000000c502d87211 */ /* 0x000fe400078408ff */
[----:B------:R-:W-:Y:S02]  /*0f40*/  LEA R12, R3, R0, 0x2 ;  /* 0x00000000030c7211 */ /* 0x000fe400078e10ff */
[----:B------:R-:W-:Y:S02]  /*0f50*/  LEA.HI.X.SX32 R221, R14, R15, 0x1, P3 ;  /* 0x0000000f0edd7211 */ /* 0x000fe400018f0eff */
[-C--:B------:R-:W-:Y:S02]  /*0f60*/  LEA R212, P4, R6, R197.reuse, 0x1 ;  /* 0x000000c506d47211 */ /* 0x080fe400078808ff */
[----:B------:R-:W-:Y:S02]  /*0f70*/  LEA R214, P3, R4, R197, 0x1 ;  /* 0x000000c504d67211 */ /* 0x000fe400078608ff */
[----:B------:R-:W-:-:S02]  /*0f80*/  LEA.HI.X.SX32 R217, R2, R15, 0x1, P2 ;  /* 0x0000000f02d97211 */ /* 0x000fc400010f0eff */
[C---:B------:R-:W-:Y:S02]  /*0f90*/  LEA R2, R3.reuse, R12, 0x2 ;  /* 0x0000000c03027211 */ /* 0x040fe400078e10ff */
[-C--:B------:R-:W-:Y:S02]  /*0fa0*/  LEA.HI.X.SX32 R213, R6, R15.reuse, 0x1, P4 ;  /* 0x0000000f06d57211 */ /* 0x080fe400020f0eff */
[----:B------:R-:W-:Y:S02]  /*0fb0*/  LEA.HI.X.SX32 R215, R4, R15, 0x1, P3 ;  /* 0x0000000f04d77211 */ /* 0x000fe400018f0eff */
[-C--:B------:R-:W-:Y:S02]  /*0fc0*/  LEA R204, P4, R0, R197.reuse, 0x1 ;  /* 0x000000c500cc7211 */ /* 0x080fe400078808ff */
[----:B------:R-:W-:Y:S02]  /*0fd0*/  LEA R4, R3, R2, 0x2 ;  /* 0x0000000203047211 */ /* 0x000fe400078e10ff */
[----:B------:R-:W-:-:S02]  /*0fe0*/  LEA R206, P3, R10, R197, 0x1 ;  /* 0x000000c50ace7211 */ /* 0x000fc400078608ff */
[-C--:B------:R-:W-:Y:S02]  /*0ff0*/  LEA.HI.X.SX32 R205, R0, R15.reuse, 0x1, P4 ;  /* 0x0000000f00cd7211 */ /* 0x080fe400020f0eff */
[----:B------:R-:W-:Y:S02]  /*1000*/  LEA R0, R3, R4, 0x2 ;  /* 0x0000000403007211 */ /* 0x000fe400078e10ff */
[----:B------:R-:W-:Y:S02]  /*1010*/  LEA.HI.X.SX32 R207, R10, R15, 0x1, P3 ;  /* 0x0000000f0acf7211 */ /* 0x000fe400018f0eff */
[-C--:B------:R-:W-:Y:S02]  /*1020*/  LEA R208, P2, R8, R197.reuse, 0x1 ;  /* 0x000000c508d07211 */ /* 0x080fe400078408ff */
[-C--:B------:R-:W-:Y:S02]  /*1030*/  LEA R200, P3, R2, R197.reuse, 0x1 ;  /* 0x000000c502c87211 */ /* 0x080fe400078608ff */
[----:B------:R-:W-:-:S02]  /*1040*/  LEA R196, P5, R0, R197, 0x1 ;  /* 0x000000c500c47211 */ /* 0x000fc400078a08ff */
[-C--:B------:R-:W-:Y:S02]  /*1050*/  LEA.HI.X.SX32 R209, R8, R15.reuse, 0x1, P2 ;  /* 0x0000000f08d17211 */ /* 0x080fe400010f0eff */
[----:B------:R-:W-:Y:S02]  /*1060*/  LEA.HI.X.SX32 R201, R2, R15, 0x1, P3 ;  /* 0x0000000f02c97211 */ /* 0x000fe400018f0eff */
[----:B-1----:R-:W-:Y:S02]  /*1070*/  LEA R25, R95, R95, 0x3 ;  /* 0x0000005f5f197211 */ /* 0x002fe400078e18ff */
[----:B------:R-:W-:Y:S02]  /*1080*/  IADD3 R32, P1, R27, R18, RZ ;  /* 0x000000121b207210 */ /* 0x000fe40007f3e0ff */
[-C--:B------:R-:W-:Y:S02]  /*1090*/  LEA R202, P2, R12, R197.reuse, 0x1 ;  /* 0x000000c50cca7211 */ /* 0x080fe400078408ff */
[----:B------:R-:W-:-:S02]  /*10a0*/  LEA R198, P4, R4, R197, 0x1 ;  /* 0x000000c504c67211 */ /* 0x000fc400078808ff */
[-C--:B------:R-:W-:Y:S02]  /*10b0*/  IADD3 R24, P3, R39, R18.reuse, RZ ;  /* 0x0000001227187210 */ /* 0x080fe40007f7e0ff */
[----:B------:R-:W-:Y:S02]  /*10c0*/  LEA.HI.X.SX32 R197, R0, R15, 0x1, P5 ;  /* 0x0000000f00c57211 */ /* 0x000fe400028f0eff */
[----:B--2---:R-:W-:Y:S02]  /*10d0*/  LEA R23, R95, R95, 0x4 ;  /* 0x0000005f5f177211 */ /* 0x004fe400078e20ff */
[----:B------:R-:W-:Y:S02]  /*10e0*/  IADD3 R22, P5, R33, R18, RZ ;  /* 0x0000001221167210 */ /* 0x000fe40007fbe0ff */
[-C--:B------:R-:W-:Y:S02]  /*10f0*/  LEA.HI.X.SX32 R33, R25, R19.reuse, 0x1, P1 ;  /* 0x0000001319217211 */ /* 0x080fe400008f0eff */
[----:B------:R-:W-:-:S02]  /*1100*/  LEA.HI.X.SX32 R25, R27, R19, 0x1, P3 ;  /* 0x000000131b197211 */ /* 0x000fc400018f0eff */
[----:B------:R-:W-:Y:S02]  /*1110*/  LEA.HI.X.SX32 R203, R12, R15, 0x1, P2 ;  /* 0x0000000f0ccb7211 */ /* 0x000fe400010f0eff */
[-C--:B------:R-:W-:Y:S02]  /*1120*/  IADD3 R40, P3, R37, R18.reuse, RZ ;  /* 0x0000001225287210 */ /* 0x080fe40007f7e0ff */
[-C--:B------:R-:W-:Y:S02]  /*1130*/  IADD3 R28, P2, R47, R18.reuse, RZ ;  /* 0x000000122f1c7210 */ /* 0x080fe40007f5e0ff */
[----:B------:R-:W-:Y:S02]  /*1140*/  LEA.HI.X.SX32 R23, R23, R19, 0x1, P5 ;  /* 0x0000001317177211 */ /* 0x000fe400028f0eff */
[-C--:B------:R-:W-:Y:S02]  /*1150*/  IADD3 R36, P5, R99, R18.reuse, RZ ;  /* 0x0000001263247210 */ /* 0x080fe40007fbe0ff */
[----:B------:R-:W-:-:S02]  /*1160*/  IADD3 R26, P0, R41, R18, RZ ;  /* 0x00000012291a7210 */ /* 0x000fc40007f1e0ff */
[CC--:B------:R-:W-:Y:S02]  /*1170*/  IADD3 R38, P1, R29.reuse, R18.reuse, RZ ;  /* 0x000000121d267210 */ /* 0x0c0fe40007f3e0ff */
[-C--:B------:R-:W-:Y:S02]  /*1180*/  LEA.HI.X.SX32 R41, R29, R19.reuse, 0x1, P3 ;  /* 0x000000131d297211 */ /* 0x080fe400018f0eff */
[----:B------:R-:W-:Y:S02]  /*1190*/  LEA.HI.X.SX32 R29, R37, R19, 0x1, P2 ;  /* 0x00000013251d7211 */ /* 0x000fe400010f0eff */
[----:B------:R-:W-:Y:S02]  /*11a0*/  LEA.HI.X.SX32 R211, R7, R15, 0x1, P6 ;  /* 0x0000000f07d37211 */ /* 0x000fe400030f0eff */
[----:B------:R-:W-:Y:S02]  /*11b0*/  LEA R13, R95, R95, 0x2 ;  /* 0x0000005f5f0d7211 */ /* 0x000fe400078e10ff */
[----:B------:R-:W-:-:S02]  /*11c0*/  IADD3 R46, P3, R51, R18, RZ ;  /* 0x00000012332e7210 */ /* 0x000fc40007f7e0ff */
[----:B------:R-:W-:Y:S02]  /*11d0*/  LEA.HI.X.SX32 R37, R53, R19, 0x1, P5 ;  /* 0x0000001335257211 */ /* 0x000fe400028f0eff */
[----:B------:R-:W-:Y:S01]  /*11e0*/  LEA.HI.X.SX32 R199, R4, R15, 0x1, P4 ;  /* 0x0000000f04c77211 */ /* 0x000fe200020f0eff */
[----:B------:R-:W-:Y:S01]  /*11f0*/  IMAD R15, R95, 0x6, RZ ;  /* 0x000000065f0f7824 */ /* 0x000fe200078e02ff */
[-C--:B------:R-:W-:Y:S02]  /*1200*/  IADD3 R34, P6, R97, R18.reuse, RZ ;  /* 0x0000001261227210 */ /* 0x080fe40007fde0ff */
[-C--:B------:R-:W-:Y:S02]  /*1210*/  IADD3 R54, P5, R59, R18.reuse, RZ ;  /* 0x000000123b367210 */ /* 0x080fe40007fbe0ff */
[----:B------:R-:W-:Y:S02]  /*1220*/  IADD3 R30, P4, R55, R18, RZ ;  /* 0x00000012371e7210 */ /* 0x000fe40007f9e0ff */
[----:B------:R-:W-:-:S02]  /*1230*/  LEA.HI.X.SX32 R39, R13, R19, 0x1, P1 ;  /* 0x000000130d277211 */ /* 0x000fc400008f0eff */
[-C--:B------:R-:W-:Y:S02]  /*1240*/  LEA.HI.X.SX32 R47, R35, R19.reuse, 0x1, P3 ;  /* 0x00000013232f7211 */ /* 0x080fe400018f0eff */
[-C--:B------:R-:W-:Y:S02]  /*1250*/  LEA.HI.X.SX32 R27, R31, R19.reuse, 0x1, P0 ;  /* 0x000000131f1b7211 */ /* 0x080fe400000f0eff */
[----:B------:R-:W-:Y:S02]  /*1260*/  IADD3 R44, P1, R103, R18, RZ ;  /* 0x00000012672c7210 */ /* 0x000fe40007f3e0ff */
[-C--:B------:R-:W-:Y:S02]  /*1270*/  LEA.HI.X.SX32 R35, R51, R19.reuse, 0x1, P6 ;  /* 0x0000001333237211 */ /* 0x080fe400030f0eff */
[-C--:B------:R-:W-:Y:S02]  /*1280*/  LEA.HI.X.SX32 R55, R43, R19.reuse, 0x1, P5 ;  /* 0x000000132b377211 */ /* 0x080fe400028f0eff */
[----:B------:R-:W-:-:S02]  /*1290*/  LEA.HI.X.SX32 R31, R45, R19, 0x1, P4 ;  /* 0x000000132d1f7211 */ /* 0x000fc400020f0eff */
[-C--:B------:R-:W-:Y:S02]  /*12a0*/  IADD3 R52, P6, R43, R18.reuse, RZ ;  /* 0x000000122b347210 */ /* 0x080fe40007fde0ff */
[-C--:B------:R-:W-:Y:S02]  /*12b0*/  IADD3 R60, P5, R67, R18.reuse, RZ ;  /* 0x00000012433c7210 */ /* 0x080fe40007fbe0ff */
[-C--:B------:R-:W-:Y:S02]  /*12c0*/  IADD3 R48, P2, R105, R18.reuse, RZ ;  /* 0x0000001269307210 */ /* 0x080fe40007f5e0ff */
[-C--:B------:R-:W-:Y:S02]  /*12d0*/  IADD3 R50, P4, R107, R18.reuse, RZ ;  /* 0x000000126b327210 */ /* 0x080fe40007f9e0ff */
[----:B------:R-:W-:Y:S02]  /*12e0*/  LEA R9, R95, R95, 0x1 ;  /* 0x0000005f5f097211 */ /* 0x000fe400078e08ff */
[----:B------:R-:W-:-:S02]  /*12f0*/  IADD3 R186, P3, R15, R18, RZ ;  /* 0x000000120fba7210 */ /* 0x000fc40007f7e0ff */
[-C--:B------:R-:W-:Y:S02]  /*1300*/  LEA.HI.X.SX32 R45, R61, R19.reuse, 0x1, P1 ;  /* 0x000000133d2d7211 */ /* 0x080fe400008f0eff */
[-C--:B------:R-:W-:Y:S02]  /*1310*/  IADD3 R42, P0, R101, R18.reuse, RZ ;  /* 0x00000012652a7210 */ /* 0x080fe40007f1e0ff */
[-C--:B------:R-:W-:Y:S02]  /*1320*/  LEA.HI.X.SX32 R53, R15, R19.reuse, 0x1, P6 ;  /* 0x000000130f357211 */ /* 0x080fe400030f0eff */
[-C--:B------:R-:W-:Y:S02]  /*1330*/  LEA.HI.X.SX32 R61, R49, R19.reuse, 0x1, P5 ;  /* 0x00000013313d7211 */ /* 0x080fe400028f0eff */
[----:B------:R-:W-:Y:S02]  /*1340*/  IADD3 R58, P6, R111, R18, RZ ;  /* 0x000000126f3a7210 */ /* 0x000fe40007fde0ff */
[----:B------:R-:W-:-:S02]  /*1350*/  LEA.HI.X.SX32 R49, R67, R19, 0x1, P2 ;  /* 0x0000001343317211 */ /* 0x000fc400010f0eff */
[----:B------:R-:W-:Y:S02]  /*1360*/  LEA.HI.X.SX32 R51, R85, R19, 0x1, P4 ;  /* 0x0000001355337211 */ /* 0x000fe400020f0eff */
[----:B------:R-:W-:Y:S02]  /*1370*/  LEA R63, R95, -R95, 0x4 ;  /* 0x8000005f5f3f7211 */ /* 0x000fe400078e20ff */
[----:B------:R-:W-:Y:S02]  /*1380*/  LEA.HI.X.SX32 R187, R9, R19, 0x1, P3 ;  /* 0x0000001309bb7211 */ /* 0x000fe400018f0eff */
[-C--:B------:R-:W-:Y:S02]  /*1390*/  IADD3 R148, P2, R87, R18.reuse, RZ ;  /* 0x0000001257947210 */ /* 0x080fe40007f5e0ff */
[----:B------:R-:W-:Y:S02]  /*13a0*/  IADD3 R150, P4, R91, R18, RZ ;  /* 0x000000125b967210 */ /* 0x000fe40007f9e0ff */
[----:B------:R-:W-:-:S02]  /*13b0*/  LEA R17, R95, -R95, 0x3 ;  /* 0x8000005f5f117211 */ /* 0x000fc400078e18ff */
[-C--:B------:R-:W-:Y:S02]  /*13c0*/  IADD3 R56, P3, R109, R18.reuse, RZ ;  /* 0x000000126d387210 */ /* 0x080fe40007f7e0ff */
[----:B------:R-:W-:Y:S02]  /*13d0*/  IADD3 R66, P5, R57, R18, RZ ;  /* 0x0000001239427210 */ /* 0x000fe40007fbe0ff */
[----:B------:R-:W-:Y:S02]  /*13e0*/  SHF.L.U32 R7, R95, 0x1, RZ ;  /* 0x000000015f077819 */ /* 0x000fe400000006ff */
[-C--:B------:R-:W-:Y:S02]  /*13f0*/  LEA.HI.X.SX32 R43, R59, R19.reuse, 0x1, P0 ;  /* 0x000000133b2b7211 */ /* 0x080fe400000f0eff */
[----:B------:R-:W-:Y:S02]  /*1400*/  LEA.HI.X.SX32 R59, R89, R19, 0x1, P6 ;  /* 0x00000013593b7211 */ /* 0x000fe400030f0eff */
[----:B------:R-:W-:-:S02]  /*1410*/  SHF.L.U32 R21, R95, 0x3, RZ ;  /* 0x000000035f157819 */ /* 0x000fc400000006ff */
[-C--:B------:R-:W-:Y:S02]  /*1420*/  LEA.HI.X.SX32 R149, R57, R19.reuse, 0x1, P2 ;  /* 0x0000001339957211 */ /* 0x080fe400010f0eff */
[----:B------:R-:W-:Y:S02]  /*1430*/  LEA R152, P6, R95, R18, 0x4 ;  /* 0x000000125f987211 */ /* 0x000fe400078c20ff */
[-C--:B------:R-:W-:Y:S02]  /*1440*/  LEA.HI.X.SX32 R151, R63, R19.reuse, 0x1, P4 ;  /* 0x000000133f977211 */ /* 0x080fe400020f0eff */
[----:B------:R-:W-:Y:S02]  /*1450*/  SHF.L.U32 R65, R95, 0x4, RZ ;  /* 0x000000045f417819 */ /* 0x000fe400000006ff */
[-C--:B------:R-:W-:Y:S02]  /*1460*/  LEA.HI.X.SX32 R67, R17, R19.reuse, 0x1, P5 ;  /* 0x0000001311437211 */ /* 0x080fe400028f0eff */
[----:B------:R-:W-:-:S02]  /*1470*/  LEA.HI.X.SX32 R57, R87, R19, 0x1, P3 ;  /* 0x0000001357397211 */ /* 0x000fc400018f0eff */
[CC--:B------:R-:W-:Y:S02]  /*1480*/  LEA R20, P4, R95.reuse, R18.reuse, 0x5 ;  /* 0x000000125f147211 */ /* 0x0c0fe400078828ff */
[C---:B------:R-:W-:Y:S02]  /*1490*/  SHF.L.U32 R11, R95.reuse, 0x2, RZ ;  /* 0x000000025f0b7819 */ /* 0x040fe400000006ff */
[----:B------:R-:W-:Y:S02]  /*14a0*/  LEA R93, R95, -R95, 0x5 ;  /* 0x8000005f5f5d7211 */ /* 0x000fe400078e28ff */
[-C--:B------:R-:W-:Y:S02]  /*14b0*/  IADD3 R62, P0, R113, R18.reuse, RZ ;  /* 0x00000012713e7210 */ /* 0x080fe40007f1e0ff */
[-C--:B------:R-:W-:Y:S02]  /*14c0*/  IADD3 R64, P1, R115, R18.reuse, RZ ;  /* 0x0000001273407210 */ /* 0x080fe40007f3e0ff */
[----:B------:R-:W-:-:S02]  /*14d0*/  IADD3 R192, P5, R7, R18, RZ ;  /* 0x0000001207c07210 */ /* 0x000fc40007fbe0ff */
[CC--:B------:R-:W-:Y:S02]  /*14e0*/  LEA R188, P2, R95.reuse, R18.reuse, 0x2 ;  /* 0x000000125fbc7211 */ /* 0x0c0fe400078410ff */
[----:B------:R-:W-:Y:S02]  /*14f0*/  LEA R184, P3, R95, R18, 0x3 ;  /* 0x000000125fb87211 */ /* 0x000fe400078618ff */
[-C--:B------:R-:W-:Y:S02]  /*1500*/  LEA.HI.X.SX32 R153, R21, R19.reuse, 0x1, P6 ;  /* 0x0000001315997211 */ /* 0x080fe400030f0eff */
[----:B------:R-:W-:Y:S02]  /*1510*/  LEA.HI.X.SX32 R21, R65, R19, 0x1, P4 ;  /* 0x0000001341157211 */ /* 0x000fe400020f0eff */
[----:B------:R-:W-:Y:S02]  /*1520*/  MOV R2, 0x3f800000 ;  /* 0x3f80000000027802 */ /* 0x000fe40000000f00 */
[----:B------:R-:W-:-:S02]  /*1530*/  MOV R5, RZ ;  /* 0x000000ff00057202 */ /* 0x000fc40000000f00 */
[----:B------:R-:W-:Y:S02]  /*1540*/  MOV R0, RZ ;  /* 0x000000ff00007202 */ /* 0x000fe40000000f00 */
[----:B------:R-:W-:Y:S02]  /*1550*/  MOV R6, 0x3f800000 ;  /* 0x3f80000000067802 */ /* 0x000fe40000000f00 */
[-C--:B------:R-:W-:Y:S02]  /*1560*/  LEA.HI.X.SX32 R63, R91, R19.reuse, 0x1, P0 ;  /* 0x000000135b3f7211 */ /* 0x080fe400000f0eff */
[-C--:B------:R-:W-:Y:S02]  /*1570*/  LEA.HI.X.SX32 R193, R95, R19.reuse, 0x1, P5 ;  /* 0x000000135fc17211 */ /* 0x080fe400028f0eff */
[-C--:B------:R-:W-:Y:S02]  /*1580*/  LEA.HI.X.SX32 R189, R7, R19.reuse, 0x1, P2 ;  /* 0x0000001307bd7211 */ /* 0x080fe400010f0eff */
[----:B------:R-:W-:-:S02]  /*1590*/  LEA.HI.X.SX32 R185, R11, R19, 0x1, P3 ;  /* 0x000000130bb97211 */ /* 0x000fc400018f0eff */
[----:B------:R-:W-:-:S07]  /*15a0*/  LEA.HI.X.SX32 R65, R93, R19, 0x1, P1 ;  /* 0x000000135d417211 */ /* 0x000fce00008f0eff */
.L_x_1:
[----:B------:R-:W2:Y:S04]  /*15b0*/  LDL.64 R8, [R1+0x58] ;  /* 0x0000580001087983 */ /* 0x000ea80000100a00 */
[----:B------:R-:W3:Y:S04]  /*15c0*/  LDL.64 R14, [R1+0x60] ;  /* 0x00006000010e7983 */ /* 0x000ee80000100a00 */
[----:B------:R-:W4:Y:S04]  /*15d0*/  LDL.64 R86, [R1+0x48] ;  /* 0x0000480001567983 */ /* 0x000f280000100a00 */
[----:B------:R-:W5:Y:S04]  /*15e0*/  LDL.64 R88, [R1+0x40] ;  /* 0x0000400001587983 */ /* 0x000f680000100a00 */
        /* <DEDUP_REMOVED lines=8> */
[----:B------:R-:W5:Y:S01]  /*1670*/  LDL.64 R100, [R1] ;  /* 0x0000000001647983 */ /* 0x000f620000100a00 */
[----:B--2---:R-:W-:-:S04]  /*1680*/  IMAD.WIDE R16, R5, 0x2, R8 ;  /* 0x0000000205107825 */ /* 0x004fc800078e0208 */
[C---:B---3--:R-:W-:Y:S01]  /*1690*/  IMAD.WIDE R14, R5.reuse, 0x2, R14 ;  /* 0x00000002050e7825 */ /* 0x048fe200078e020e */
[----:B------:R0:W2:Y:S03]  /*16a0*/  LDG.E.U16 R8, desc[UR10][R16.64] ;  /* 0x0000000a10087981 */ /* 0x0000a6000c1e1500 */
[C---:B----4-:R-:W-:Y:S01]  /*16b0*/  IMAD.WIDE R86, R5.reuse, 0x2, R86 ;  /* 0x0000000205567825 */ /* 0x050fe200078e0256 */
[----:B------:R1:W3:Y:S03]  /*16c0*/  LDG.E.U16 R7, desc[UR10][R14.64] ;  /* 0x0000000a0e077981 */ /* 0x0002e6000c1e1500 */
[----:B-----5:R-:W-:-:S04]  /*16d0*/  IMAD.WIDE R88, R5, 0x2, R88 ;  /* 0x0000000205587825 */ /* 0x020fc800078e0258 */
[C---:B------:R-:W-:Y:S02]  /*16e0*/  IMAD.WIDE R92, R5.reuse, 0x2, R10 ;  /* 0x00000002055c7825 */ /* 0x040fe400078e020a */
[----:B------:R4:W5:Y:S02]  /*16f0*/  LDG.E.U16 R10, desc[UR10][R86.64] ;  /* 0x0000000a560a7981 */ /* 0x000964000c1e1500 */
[C---:B0-----:R-:W-:Y:S02]  /*1700*/  IMAD.WIDE R16, R5.reuse, 0x2, R102 ;  /* 0x0000000205107825 */ /* 0x041fe400078e0266 */
[----:B------:R0:W2:Y:S02]  /*1710*/  LDG.E.U16 R11, desc[UR10][R88.64] ;  /* 0x0000000a580b7981 */ /* 0x0000a4000c1e1500 */
[C---:B------:R-:W-:Y:S02]  /*1720*/  IMAD.WIDE R84, R5.reuse, 0x2, R84 ;  /* 0x0000000205547825 */ /* 0x040fe400078e0254 */
[----:B------:R-:W5:Y:S02]  /*1730*/  LDG.E.U16 R103, desc[UR10][R16.64] ;  /* 0x0000000a10677981 */ /* 0x000f64000c1e1500 */
[----:B------:R-:W-:-:S02]  /*1740*/  IMAD.WIDE R90, R5, 0x2, R12 ;  /* 0x00000002055a7825 */ /* 0x000fc400078e020c */
[----:B------:R0:W5:Y:S02]  /*1750*/  LDG.E.U16 R13, desc[UR10][R92.64] ;  /* 0x0000000a5c0d7981 */ /* 0x000164000c1e1500 */
[C---:B-1----:R-:W-:Y:S02]  /*1760*/  IMAD.WIDE R14, R5.reuse, 0x2, R104 ;  /* 0x00000002050e7825 */ /* 0x042fe400078e0268 */
[----:B------:R1:W5:Y:S02]  /*1770*/  LDG.E.U16 R9, desc[UR10][R84.64] ;  /* 0x0000000a54097981 */ /* 0x000364000c1e1500 */
[C---:B------:R-:W-:Y:S02]  /*1780*/  IMAD.WIDE R94, R5.reuse, 0x2, R94 ;  /* 0x00000002055e7825 */ /* 0x040fe400078e025e */
[----:B------:R1:W5:Y:S02]  /*1790*/  LDG.E.U16 R12, desc[UR10][R90.64] ;  /* 0x0000000a5a0c7981 */ /* 0x000364000c1e1500 */
[----:B------:R-:W-:-:S02]  /*17a0*/  IMAD.WIDE R96, R5, 0x2, R96 ;  /* 0x0000000205607825 */ /* 0x000fc400078e0260 */
[----:B------:R1:W5:Y:S02]  /*17b0*/  LDG.E.U16 R102, desc[UR10][R14.64] ;  /* 0x0000000a0e667981 */ /* 0x000364000c1e1500 */
[C---:B------:R-:W-:Y:S02]  /*17c0*/  IMAD.WIDE R98, R5.reuse, 0x2, R98 ;  /* 0x0000000205627825 */ /* 0x040fe400078e0262 */
[----:B------:R1:W5:Y:S02]  /*17d0*/  LDG.E.U16 R104, desc[UR10][R94.64] ;  /* 0x0000000a5e687981 */ /* 0x000364000c1e1500 */
[C---:B----4-:R-:W-:Y:S02]  /*17e0*/  IMAD.WIDE R86, R5.reuse, 0x2, R250 ;  /* 0x0000000205567825 */ /* 0x050fe400078e02fa */
[----:B------:R4:W5:Y:S02]  /*17f0*/  LDG.E.U16 R105, desc[UR10][R96.64] ;  /* 0x0000000a60697981 */ /* 0x000964000c1e1500 */
[----:B0-----:R-:W-:-:S02]  /*1800*/  IMAD.WIDE R88, R5, 0x2, R248 ;  /* 0x0000000205587825 */ /* 0x001fc400078e02f8 */
[----:B------:R0:W5:Y:S02]  /*1810*/  LDG.E.U16 R106, desc[UR10][R98.64] ;  /* 0x0000000a626a7981 */ /* 0x000164000c1e1500 */
[C---:B------:R-:W-:Y:S02]  /*1820*/  IMAD.WIDE R92, R5.reuse, 0x2, R244 ;  /* 0x00000002055c7825 */ /* 0x040fe400078e02f4 */
[----:B------:R0:W5:Y:S02]  /*1830*/  LDG.E.U16 R108, desc[UR10][R86.64] ;  /* 0x0000000a566c7981 */ /* 0x000164000c1e1500 */
[C---:B------:R-:W-:Y:S02]  /*1840*/  IMAD.WIDE R16, R5.reuse, 0x2, R220 ;  /* 0x0000000205107825 */ /* 0x040fe400078e02dc */
[----:B------:R0:W5:Y:S02]  /*1850*/  LDG.E.U16 R109, desc[UR10][R88.64] ;  /* 0x0000000a586d7981 */ /* 0x000164000c1e1500 */
[----:B-1----:R-:W-:-:S02]  /*1860*/  IMAD.WIDE R84, R5, 0x2, R100 ;  /* 0x0000000205547825 */ /* 0x002fc400078e0264 */
[----:B------:R1:W5:Y:S02]  /*1870*/  LDG.E.U16 R111, desc[UR10][R92.64] ;  /* 0x0000000a5c6f7981 */ /* 0x000364000c1e1500 */
[C---:B------:R-:W-:Y:S02]  /*1880*/  IMAD.WIDE R90, R5.reuse, 0x2, R246 ;  /* 0x00000002055a7825 */ /* 0x040fe400078e02f6 */
[----:B------:R1:W5:Y:S02]  /*1890*/  LDG.E.U16 R113, desc[UR10][R16.64] ;  /* 0x0000000a10717981 */ /* 0x000364000c1e1500 */
[C---:B------:R-:W-:Y:S02]  /*18a0*/  IMAD.WIDE R14, R5.reuse, 0x2, R242 ;  /* 0x00000002050e7825 */ /* 0x040fe400078e02f2 */
[----:B------:R1:W5:Y:S02]  /*18b0*/  LDG.E.U16 R107, desc[UR10][R84.64] ;  /* 0x0000000a546b7981 */ /* 0x000364000c1e1500 */
[----:B------:R-:W-:-:S02]  /*18c0*/  IMAD.WIDE R94, R5, 0x2, R218 ;  /* 0x00000002055e7825 */ /* 0x000fc400078e02da */
[----:B------:R-:W5:Y:S02]  /*18d0*/  LDG.E.U16 R110, desc[UR10][R90.64] ;  /* 0x0000000a5a6e7981 */ /* 0x000f64000c1e1500 */
[C---:B----4-:R-:W-:Y:S02]  /*18e0*/  IMAD.WIDE R96, R5.reuse, 0x2, R216 ;  /* 0x0000000205607825 */ /* 0x050fe400078e02d8 */
[----:B------:R4:W5:Y:S02]  /*18f0*/  LDG.E.U16 R112, desc[UR10][R14.64] ;  /* 0x0000000a0e707981 */ /* 0x000964000c1e1500 */
[C---:B0-----:R-:W-:Y:S02]  /*1900*/  IMAD.WIDE R98, R5.reuse, 0x2, R212 ;  /* 0x0000000205627825 */ /* 0x041fe400078e02d4 */
[----:B------:R0:W5:Y:S02]  /*1910*/  LDG.E.U16 R114, desc[UR10][R94.64] ;  /* 0x0000000a5e727981 */ /* 0x000164000c1e1500 */
[----:B------:R-:W-:-:S02]  /*1920*/  IMAD.WIDE R86, R5, 0x2, R208 ;  /* 0x0000000205567825 */ /* 0x000fc400078e02d0 */
[----:B------:R0:W5:Y:S02]  /*1930*/  LDG.E.U16 R115, desc[UR10][R96.64] ;  /* 0x0000000a60737981 */ /* 0x000164000c1e1500 */
[C---:B------:R-:W-:Y:S02]  /*1940*/  IMAD.WIDE R88, R5.reuse, 0x2, R204 ;  /* 0x0000000205587825 */ /* 0x040fe400078e02cc */
[----:B------:R-:W5:Y:S02]  /*1950*/  LDG.E.U16 R98, desc[UR10][R98.64] ;  /* 0x0000000a62627981 */ /* 0x000f64000c1e1500 */
[C---:B-1----:R-:W-:Y:S02]  /*1960*/  IMAD.WIDE R92, R5.reuse, 0x2, R200 ;  /* 0x00000002055c7825 */ /* 0x042fe400078e02c8 */
[----:B------:R-:W5:Y:S02]  /*1970*/  LDG.E.U16 R86, desc[UR10][R86.64] ;  /* 0x0000000a56567981 */ /* 0x000f64000c1e1500 */
[----:B------:R-:W-:-:S02]  /*1980*/  IMAD.WIDE R100, R5, 0x2, R196 ;  /* 0x0000000205647825 */ /* 0x000fc400078e02c4 */
[----:B------:R-:W5:Y:S02]  /*1990*/  LDG.E.U16 R88, desc[UR10][R88.64] ;  /* 0x0000000a58587981 */ /* 0x000f64000c1e1500 */
[C---:B------:R-:W-:Y:S02]  /*19a0*/  IMAD.WIDE R16, R5.reuse, 0x2, R206 ;  /* 0x0000000205107825 */ /* 0x040fe400078e02ce */
[----:B------:R-:W5:Y:S02]  /*19b0*/  LDG.E.U16 R92, desc[UR10][R92.64] ;  /* 0x0000000a5c5c7981 */ /* 0x000f64000c1e1500 */
[C---:B------:R-:W-:Y:S02]  /*19c0*/  IMAD.WIDE R84, R5.reuse, 0x2, R214 ;  /* 0x0000000205547825 */ /* 0x040fe400078e02d6 */
[----:B------:R-:W5:Y:S02]  /*19d0*/  LDG.E.U16 R100, desc[UR10][R100.64] ;  /* 0x0000000a64647981 */ /* 0x000f64000c1e1500 */
[----:B----4-:R-:W-:-:S02]  /*19e0*/  IMAD.WIDE R14, R5, 0x2, R210 ;  /* 0x00000002050e7825 */ /* 0x010fc400078e02d2 */
[----:B------:R-:W4:Y:S02]  /*19f0*/  LDG.E.U16 R116, desc[UR10][R84.64] ;  /* 0x0000000a54747981 */ /* 0x000f24000c1e1500 */
[C---:B------:R-:W-:Y:S02]  /*1a00*/  IMAD.WIDE R90, R5.reuse, 0x2, R202 ;  /* 0x00000002055a7825 */ /* 0x040fe400078e02ca */
[----:B------:R1:W4:Y:S02]  /*1a10*/  LDG.E.U16 R99, desc[UR10][R14.64] ;  /* 0x0000000a0e637981 */ /* 0x000324000c1e1500 */
[C---:B0-----:R-:W-:Y:S02]  /*1a20*/  IMAD.WIDE R94, R5.reuse, 0x2, R198 ;  /* 0x00000002055e7825 */ /* 0x041fe400078e02c6 */
[----:B------:R0:W4:Y:S02]  /*1a30*/  LDG.E.U16 R16, desc[UR10][R16.64] ;  /* 0x0000000a10107981 */ /* 0x000124000c1e1500 */
[----:B------:R-:W-:-:S02]  /*1a40*/  IMAD.WIDE R96, R5, 0x2, R194 ;  /* 0x0000000205607825 */ /* 0x000fc400078e02c2 */
[----:B------:R-:W4:Y:S04]  /*1a50*/  LDG.E.U16 R117, desc[UR10][R90.64] ;  /* 0x0000000a5a757981 */ /* 0x000f28000c1e1500 */
[----:B------:R-:W4:Y:S04]  /*1a60*/  LDG.E.U16 R118, desc[UR10][R94.64] ;  /* 0x0000000a5e767981 */ /* 0x000f28000c1e1500 */
[----:B------:R-:W4:Y:S01]  /*1a70*/  LDG.E.U16 R101, desc[UR10][R96.64] ;  /* 0x0000000a60657981 */ /* 0x000f22000c1e1500 */
[----:B------:R-:W1:Y:S01]  /*1a80*/  S2R R252, SR_TID.X ;  /* 0x0000000000fc7919 */ /* 0x000e620000002100 */
[----:B------:R-:W0:Y:S01]  /*1a90*/  S2UR UR7, SR_CgaCtaId ;  /* 0x00000000000779c3 */ /* 0x000e220000008800 */
[----:B------:R-:W-:Y:S01]  /*1aa0*/  UMOV UR5, 0x400 ;  /* 0x0000040000057882 */ /* 0x000fe20000000000 */
[----:B-1----:R-:W-:-:S02]  /*1ab0*/  SHF.L.U32 R4, R252, 0x3, RZ ;  /* 0x00000003fc047819 */ /* 0x002fc400000006ff */
[----:B------:R-:W-:Y:S02]  /*1ac0*/  SHF.R.S32.HI R14, RZ, 0x6, R252 ;  /* 0x00000006ff0e7819 */ /* 0x000fe400000114fc */
[----:B------:R-:W-:Y:S02]  /*1ad0*/  LOP3.LUT R85, R4, 0x30, RZ, 0xc0, !PT ;  /* 0x0000003004557812 */ /* 0x000fe400078ec0ff */
[C---:B------:R-:W-:Y:S02]  /*1ae0*/  SHF.L.U32 R4, R252.reuse, 0x1, RZ ;  /* 0x00000001fc047819 */ /* 0x040fe400000006ff */
[----:B------:R-:W-:Y:S02]  /*1af0*/  LOP3.LUT R84, R252, 0x7, RZ, 0xc0, !PT ;  /* 0x00000007fc547812 */ /* 0x000fe400078ec0ff */
[----:B------:R-:W-:Y:S02]  /*1b00*/  LOP3.LUT R15, R4, 0x10, RZ, 0xc0, !PT ;  /* 0x00000010040f7812 */ /* 0x000fe400078ec0ff */
[----:B------:R-:W-:-:S02]  /*1b10*/  SGXT R14, R14, 0x1 ;  /* 0x000000010e0e781a */ /* 0x000fc40000000200 */
[----:B------:R-:W-:Y:S01]  /*1b20*/  LEA R85, R84, R85, 0x6 ;  /* 0x0000005554557211 */ /* 0x000fe200078e30ff */
[----:B0-----:R-:W-:Y:S01]  /*1b30*/  ULEA UR5, UR7, UR5, 0x18 ;  /* 0x0000000507057291 */ /* 0x001fe2000f8ec03f */
[----:B------:R-:W-:Y:S02]  /*1b40*/  LOP3.LUT R84, R15, 0x20, R252, 0xf8, !PT ;  /* 0x000000200f547812 */ /* 0x000fe400078ef8fc */
[----:B------:R-:W-:-:S04]  /*1b50*/  LOP3.LUT R15, R14, 0x90, RZ, 0xc0, !PT ;  /* 0x000000900e0f7812 */ /* 0x000fc800078ec0ff */
[--C-:B------:R-:W-:Y:S01]  /*1b60*/  LOP3.LUT R14, R15, 0x7e, R4.reuse, 0x78, !PT ;  /* 0x0000007e0f0e7812 */ /* 0x100fe200078e7804 */
[----:B------:R-:W-:Y:S01]  /*1b70*/  BAR.SYNC.DEFER_BLOCKING 0x0 ;  /* 0x0000000000007b1d */ /* 0x000fe20000010000 */
[----:B------:R-:W-:Y:S02]  /*1b80*/  SHF.L.U32 R17, R252, 0x5, RZ ;  /* 0x00000005fc117819 */ /* 0x000fe400000006ff */
[----:B------:R-:W-:Y:S02]  /*1b90*/  LOP3.LUT R84, R85, R84, RZ, 0x3c, !PT ;  /* 0x0000005455547212 */ /* 0x000fe400078e3cff */
[----:B------:R-:W-:Y:S02]  /*1ba0*/  LOP3.LUT R17, R17, 0x200, RZ, 0xc0, !PT ;  /* 0x0000020011117812 */ /* 0x000fe400078ec0ff */
[----:B------:R-:W-:Y:S02]  /*1bb0*/  LOP3.LUT R4, R85, 0x30, R4, 0x78, !PT ;  /* 0x0000003055047812 */ /* 0x000fe400078e7804 */
[----:B------:R-:W-:Y:S01]  /*1bc0*/  IADD3 R17, R84, UR5, R17 ;  /* 0x0000000554117c10 */ /* 0x000fe2000fffe011 */
[----:B---3--:R0:W-:Y:S02]  /*1bd0*/  STS.U16 [R14+UR5], R7 ;  /* 0x000000070e007988 */ /* 0x0081e40008000405 */
[----:B0-----:R-:W-:-:S02]  /*1be0*/  LOP3.LUT R7, R14, 0x20, RZ, 0x3c, !PT ;  /* 0x000000200e077812 */ /* 0x001fc400078e3cff */
[----:B--2---:R-:W-:Y:S04]  /*1bf0*/  STS.U16 [R14+UR5+0x400], R11 ;  /* 0x0004000b0e007988 */ /* 0x004fe80008000405 */
[----:B-----5:R-:W-:Y:S04]  /*1c00*/  STS.U16 [R14+UR5+0x800], R103 ;  /* 0x000800670e007988 */ /* 0x020fe80008000405 */
[----:B------:R-:W-:Y:S04]  /*1c10*/  STS.U16 [R14+UR5+0x600], R13 ;  /* 0x0006000d0e007988 */ /* 0x000fe80008000405 */
        /* <DEDUP_REMOVED lines=22> */
[----:B----4-:R-:W-:Y:S04]  /*1d80*/  STS.U16 [R7+UR5+0x1500], R116 ;  /* 0x0015007407007988 */ /* 0x010fe80008000405 */
[----:B------:R-:W-:Y:S04]  /*1d90*/  STS.U16 [R7+UR5+0x1700], R99 ;  /* 0x0017006307007988 */ /* 0x000fe80008000405 */
[----:B------:R-:W-:Y:S04]  /*1da0*/  STS.U16 [R7+UR5+0x1900], R16 ;  /* 0x0019001007007988 */ /* 0x000fe80008000405 */
[----:B------:R-:W-:Y:S04]  /*1db0*/  STS.U16 [R7+UR5+0x1b00], R117 ;  /* 0x001b007507007988 */ /* 0x000fe80008000405 */
[----:B------:R-:W-:Y:S04]  /*1dc0*/  STS.U16 [R7+UR5+0x1d00], R118 ;  /* 0x001d007607007988 */ /* 0x000fe80008000405 */
[----:B------:R-:W-:Y:S01]  /*1dd0*/  STS.U16 [R7+UR5+0x1f00], R101 ;  /* 0x001f006507007988 */ /* 0x000fe20008000405 */
[----:B------:R-:W-:Y:S06]  /*1de0*/  BAR.SYNC.DEFER_BLOCKING 0x0 ;  /* 0x0000000000007b1d */ /* 0x000fec0000010000 */
[----:B------:R-:W-:Y:S04]  /*1df0*/  LDSM.16.MT88.4 R12, [R17+0x2000] ;  /* 0x00200000110c783b */ /* 0x000fe80000004200 */
[----:B------:R-:W0:Y:S04]  /*1e00*/  LDSM.16.M88.4 R92, [R4+UR5+0x400] ;  /* 0x00040005045c783b */ /* 0x000e280008000200 */
[----:B------:R-:W1:Y:S04]  /*1e10*/  LDSM.16.M88.4 R84, [R4+UR5] ;  /* 0x000000050454783b */ /* 0x000e680008000200 */
[----:B------:R-:W2:Y:S04]  /*1e20*/  LDSM.16.M88.4 R88, [R4+UR5+0x200] ;  /* 0x000200050458783b */ /* 0x000ea80008000200 */
[----:B------:R-:W3:Y:S04]  /*1e30*/  LDSM.16.M88.4 R96, [R4+UR5+0x600] ;  /* 0x000600050460783b */ /* 0x000ee80008000200 */
[----:B------:R-:W4:Y:S04]  /*1e40*/  LDSM.16.MT88.4 R144, [R17+0x2400] ;  /* 0x002400001190783b */ /* 0x000f280000004200 */
[----:B------:R-:W5:Y:S04]  /*1e50*/  LDSM.16.M88.4 R108, [R4+UR5+0xc00] ;  /* 0x000c0005046c783b */ /* 0x000f680008000200 */
[----:B------:R-:W5:Y:S04]  /*1e60*/  LDSM.16.M88.4 R136, [R4+UR5+0x800] ;  /* 0x000800050488783b */ /* 0x000f680008000200 */
[----:B------:R-:W5:Y:S04]  /*1e70*/  LDSM.16.M88.4 R104, [R4+UR5+0xa00] ;  /* 0x000a00050468783b */ /* 0x000f680008000200 */
[----:B------:R-:W5:Y:S04]  /*1e80*/  LDSM.16.M88.4 R124, [R4+UR5+0xe00] ;  /* 0x000e0005047c783b */ /* 0x000f680008000200 */
[----:B------:R-:W5:Y:S01]  /*1e90*/  LDSM.16.M88.4 R116, [R4+UR5+0x1000] ;  /* 0x001000050474783b */ /* 0x000f620008000200 */
[C---:B0-----:R-:W-:Y:S03]  /*1ea0*/  HMMA.16816.F32 R8, R12.reuse, R92, RZ ;  /* 0x0000005c0c08723c */ /* 0x041fe600000018ff */
[----:B------:R-:W0:Y:S04]  /*1eb0*/  LDSM.16.M88.4 R120, [R4+UR5+0x1200] ;  /* 0x001200050478783b */ /* 0x000e280008000200 */
[----:B------:R-:W0:Y:S01]  /*1ec0*/  LDSM.16.M88.4 R172, [R4+UR5+0x1400] ;  /* 0x0014000504ac783b */ /* 0x000e220008000200 */
[C---:B-1----:R-:W-:Y:S03]  /*1ed0*/  HMMA.16816.F32 R112, R12.reuse, R84, RZ ;  /* 0x000000540c70723c */ /* 0x042fe600000018ff */
[----:B------:R-:W-:Y:S03]  /*1ee0*/  LDSM.16.M88.4 R164, [R4+UR5+0x1800] ;  /* 0x0018000504a4783b */ /* 0x000fe60008000200 */
[C---:B--2---:R-:W-:Y:S01]  /*1ef0*/  HMMA.16816.F32 R100, R12.reuse, R88, RZ ;  /* 0x000000580c64723c */ /* 0x044fe200000018ff */
[----:B------:R-:W-:Y:S04]  /*1f00*/  LDSM.16.M88.4 R160, [R4+UR5+0x1a00] ;  /* 0x001a000504a0783b */ /* 0x000fe80008000200 */
[----:B------:R-:W-:Y:S01]  /*1f10*/  LDSM.16.M88.4 R140, [R4+UR5+0x1c00] ;  /* 0x001c0005048c783b */ /* 0x000fe20008000200 */
[----:B---3--:R-:W-:Y:S06]  /*1f20*/  HMMA.16816.F32 R128, R12, R96, RZ ;  /* 0x000000600c80723c */ /* 0x008fec00000018ff */
[----:B----4-:R-:W-:Y:S06]  /*1f30*/  HMMA.16816.F32 R92, R144, R94, R8 ;  /* 0x0000005e905c723c */ /* 0x010fec0000001808 */
[----:B-----5:R-:W-:Y:S06]  /*1f40*/  HMMA.16816.F32 R8, R12, R108, RZ ;  /* 0x0000006c0c08723c */ /* 0x020fec00000018ff */
[C---:B------:R-:W-:Y:S06]  /*1f50*/  HMMA.16816.F32 R84, R144.reuse, R86, R112 ;  /* 0x000000569054723c */ /* 0x040fec0000001870 */
[----:B------:R-:W-:Y:S06]  /*1f60*/  HMMA.16816.F32 R88, R144, R90, R100 ;  /* 0x0000005a9058723c */ /* 0x000fec0000001864 */
[C---:B------:R-:W-:Y:S06]  /*1f70*/  HMMA.16816.F32 R100, R12.reuse, R136, RZ ;  /* 0x000000880c64723c */ /* 0x040fec00000018ff */
[----:B------:R-:W-:Y:S06]  /*1f80*/  HMMA.16816.F32 R132, R12, R104, RZ ;  /* 0x000000680c84723c */ /* 0x000fec00000018ff */
[----:B------:R-:W-:Y:S01]  /*1f90*/  HMMA.16816.F32 R96, R144, R98, R128 ;  /* 0x000000629060723c */ /* 0x000fe20000001880 */
[----:B------:R-:W1:Y:S01]  /*1fa0*/  LDSM.16.M88.4 R128, [R4+UR5+0x1600] ;  /* 0x001600050480783b */ /* 0x000e620008000200 */
[----:B------:R-:W-:Y:S01]  /*1fb0*/  FMUL R7, R84, UR8 ;  /* 0x0000000854077c20 */ /* 0x000fe20008400000 */
[----:B------:R-:W-:-:S03]  /*1fc0*/  FMUL R16, R85, UR8 ;  /* 0x0000000855107c20 */ /* 0x000fc60008400000 */
[----:B------:R-:W-:Y:S01]  /*1fd0*/  HMMA.16816.F32 R108, R144, R110, R8 ;  /* 0x0000006e906c723c */ /* 0x000fe20000001808 */
[----:B------:R2:W3:Y:S01]  /*1fe0*/  LDSM.16.M88.4 R8, [R4+UR5+0x1e00] ;  /* 0x001e00050408783b */ /* 0x0004e20008000200 */
[----:B------:R-:W-:Y:S01]  /*1ff0*/  FMUL R17, R88, UR8 ;  /* 0x0000000858117c20 */ /* 0x000fe20008400000 */
[----:B------:R-:W-:-:S03]  /*2000*/  FMNMX R16, R7, R16, !PT ;  /* 0x0000001007107209 */ /* 0x000fc60007800000 */
[----:B------:R-:W-:Y:S01]  /*2010*/  HMMA.16816.F32 R100, R144, R138, R100 ;  /* 0x0000008a9064723c */ /* 0x000fe20000001864 */
[----:B------:R-:W-:-:S05]  /*2020*/  FMUL R7, R89, UR8 ;  /* 0x0000000859077c20 */ /* 0x000fca0008400000 */
[----:B------:R-:W-:Y:S07]  /*2030*/  HMMA.16816.F32 R112, R12, R124, RZ ;  /* 0x0000007c0c70723c */ /* 0x000fee00000018ff */
[----:B------:R-:W-:Y:S01]  /*2040*/  FMNMX R124, R17, R16, !PT ;  /* 0x00000010117c7209 */ /* 0x000fe20007800000 */
[----:B------:R-:W-:Y:S01]  /*2050*/  HMMA.16816.F32 R104, R144, R106, R132 ;  /* 0x0000006a9068723c */ /* 0x000fe20000001884 */
[----:B------:R-:W-:Y:S02]  /*2060*/  FMUL R16, R92, UR8 ;  /* 0x000000085c107c20 */ /* 0x000fe40008400000 */
[----:B------:R-:W-:Y:S01]  /*2070*/  FMNMX R7, R7, R124, !PT ;  /* 0x0000007c07077209 */ /* 0x000fe20007800000 */
[----:B--2---:R-:W-:-:S02]  /*2080*/  FMUL R4, R93, UR8 ;  /* 0x000000085d047c20 */ /* 0x004fc40008400000 */
[----:B------:R-:W-:Y:S01]  /*2090*/  HMMA.16816.F32 R180, R12, R116, RZ ;  /* 0x000000740cb4723c */ /* 0x000fe200000018ff */
[----:B------:R-:W-:Y:S01]  /*20a0*/  FMNMX R17, R16, R7, !PT ;  /* 0x0000000710117209 */ /* 0x000fe20007800000 */
[----:B------:R-:W-:-:S03]  /*20b0*/  FMUL R7, R96, UR8 ;  /* 0x0000000860077c20 */ /* 0x000fc60008400000 */
[----:B------:R-:W-:Y:S01]  /*20c0*/  FMNMX R16, R4, R17, !PT ;  /* 0x0000001104107209 */ /* 0x000fe20007800000 */
[----:B------:R-:W-:Y:S01]  /*20d0*/  FMUL R4, R97, UR8 ;  /* 0x0000000861047c20 */ /* 0x000fe20008400000 */
[----:B0-----:R-:W-:Y:S02]  /*20e0*/  HMMA.16816.F32 R176, R12, R120, RZ ;  /* 0x000000780cb0723c */ /* 0x001fe400000018ff */
[----:B------:R-:W-:Y:S01]  /*20f0*/  FMNMX R17, R7, R16, !PT ;  /* 0x0000001007117209 */ /* 0x000fe20007800000 */
[----:B------:R-:W-:-:S03]  /*2100*/  FMUL R7, R100, UR8 ;  /* 0x0000000864077c20 */ /* 0x000fc60008400000 */
[----:B------:R-:W-:Y:S01]  /*2110*/  FMNMX R16, R4, R17, !PT ;  /* 0x0000001104107209 */ /* 0x000fe20007800000 */
[----:B------:R-:W-:Y:S01]  /*2120*/  HMMA.16816.F32 R112, R144, R126, R112 ;  /* 0x0000007e9070723c */ /* 0x000fe20000001870 */
[----:B------:R-:W-:Y:S02]  /*2130*/  FMUL R4, R101, UR8 ;  /* 0x0000000865047c20 */ /* 0x000fe40008400000 */
[----:B------:R-:W-:Y:S01]  /*2140*/  FMNMX R17, R7, R16, !PT ;  /* 0x0000001007117209 */ /* 0x000fe20007800000 */
[----:B------:R-:W-:Y:S02]  /*2150*/  FMUL R7, R104, UR8 ;  /* 0x0000000868077c20 */ /* 0x000fe40008400000 */
[----:B------:R-:W-:Y:S01]  /*2160*/  HMMA.16816.F32 R124, R12, R172, RZ ;  /* 0x000000ac0c7c723c */ /* 0x000fe200000018ff */
[----:B------:R-:W-:Y:S01]  /*2170*/  FMNMX R16, R4, R17, !PT ;  /* 0x0000001104107209 */ /* 0x000fe20007800000 */
[----:B------:R-:W-:-:S04]  /*2180*/  FMUL R4, R105, UR8 ;  /* 0x0000000869047c20 */ /* 0x000fc80008400000 */
[C---:B-1----:R-:W-:Y:S06]  /*2190*/  HMMA.16816.F32 R168, R12.reuse, R128, RZ ;  /* 0x000000800ca8723c */ /* 0x042fec00000018ff */
[C---:B------:R-:W-:Y:S06]  /*21a0*/  HMMA.16816.F32 R132, R12.reuse, R164, RZ ;  /* 0x000000a40c84723c */ /* 0x040fec00000018ff */
[C---:B------:R-:W-:Y:S06]  /*21b0*/  HMMA.16816.F32 R136, R12.reuse, R160, RZ ;  /* 0x000000a00c88723c */ /* 0x040fec00000018ff */
[C---:B------:R-:W-:Y:S06]  /*21c0*/  HMMA.16816.F32 R156, R12.reuse, R140, RZ ;  /* 0x0000008c0c9c723c */ /* 0x040fec00000018ff */
[----:B---3--:R-:W-:Y:S06]  /*21d0*/  HMMA.16816.F32 R12, R12, R8, RZ ;  /* 0x000000080c0c723c */ /* 0x008fec00000018ff */
[----:B------:R-:W-:Y:S01]  /*21e0*/  HMMA.16816.F32 R116, R144, R118, R180 ;  /* 0x000000769074723c */ /* 0x000fe200000018b4 */
[----:B------:R-:W-:Y:S01]  /*21f0*/  FMNMX R9, R7, R16, !PT ;  /* 0x0000001007097209 */ /* 0x000fe20007800000 */
[----:B------:R-:W-:-:S03]  /*2200*/  FMUL R7, R108, UR8 ;  /* 0x000000086c077c20 */ /* 0x000fc60008400000 */
[----:B------:R-:W-:Y:S01]  /*2210*/  FMNMX R8, R4, R9, !PT ;  /* 0x0000000904087209 */ /* 0x000fe20007800000 */
[----:B------:R-:W-:Y:S01]  /*2220*/  FMUL R4, R109, UR8 ;  /* 0x000000086d047c20 */ /* 0x000fe20008400000 */
[----:B------:R-:W-:Y:S02]  /*2230*/  HMMA.16816.F32 R120, R144, R122, R176 ;  /* 0x0000007a9078723c */ /* 0x000fe400000018b0 */
[----:B------:R-:W-:-:S04]  /*2240*/  FMNMX R7, R7, R8, !PT ;  /* 0x0000000807077209 */ /* 0x000fc80007800000 */
[----:B------:R-:W-:Y:S01]  /*2250*/  FMNMX R129, R4, R7, !PT ;  /* 0x0000000704817209 */ /* 0x000fe20007800000 */
[----:B------:R-:W-:Y:S01]  /*2260*/  FMUL R4, R112, UR8 ;  /* 0x0000000870047c20 */ /* 0x000fe20008400000 */
[----:B------:R-:W-:Y:S01]  /*2270*/  FMUL R7, R113, UR8 ;  /* 0x0000000871077c20 */ /* 0x000fe20008400000 */
[----:B------:R-:W-:Y:S03]  /*2280*/  HMMA.16816.F32 R124, R144, R174, R124 ;  /* 0x000000ae907c723c */ /* 0x000fe6000000187c */
[----:B------:R-:W-:Y:S01]  /*2290*/  FMNMX R4, R4, R129, !PT ;  /* 0x0000008104047209 */ /* 0x000fe20007800000 */
[----:B------:R-:W-:-:S03]  /*22a0*/  IMAD.WIDE R128, R0, 0x2, R184 ;  /* 0x0000000200807825 */ /* 0x000fc600078e02b8 */
[----:B------:R-:W-:Y:S01]  /*22b0*/  FMNMX R141, R7, R4, !PT ;  /* 0x00000004078d7209 */ /* 0x000fe20007800000 */
[----:B------:R-:W-:Y:S01]  /*22c0*/  FMUL R4, R116, UR8 ;  /* 0x0000000874047c20 */ /* 0x000fe20008400000 */
[----:B------:R-:W-:-:S04]  /*22d0*/  IMAD.WIDE R16, R0, 0x2, R18 ;  /* 0x0000000200107825 */ /* 0x000fc800078e0212 */
[----:B------:R-:W-:Y:S01]  /*22e0*/  FMUL R7, R117, UR8 ;  /* 0x0000000875077c20 */ /* 0x000fe20008400000 */
[----:B------:R0:W2:Y:S01]  /*22f0*/  LDG.E.U16 R175, desc[UR10][R128.64] ;  /* 0x0000000a80af7981 */ /* 0x0000a2000c1e1500 */
[----:B------:R-:W-:-:S03]  /*2300*/  FMNMX R4, R4, R141, !PT ;  /* 0x0000008d04047209 */ /* 0x000fc60007800000 */
[----:B------:R1:W3:Y:S01]  /*2310*/  LDG.E.U16 R16, desc[UR10][R16.64] ;  /* 0x0000000a10107981 */ /* 0x0002e2000c1e1500 */
[----:B0-----:R-:W-:Y:S01]  /*2320*/  HMMA.16816.F32 R128, R144, R130, R168 ;  /* 0x000000829080723c */ /* 0x001fe200000018a8 */
[----:B-1----:R-:W-:Y:S01]  /*2330*/  FMNMX R17, R7, R4, !PT ;  /* 0x0000000407117209 */ /* 0x002fe20007800000 */
[----:B------:R-:W-:Y:S01]  /*2340*/  FMUL R4, R120, UR8 ;  /* 0x0000000878047c20 */ /* 0x000fe20008400000 */
[----:B------:R-:W-:-:S04]  /*2350*/  IMAD.WIDE R172, R0, 0x2, R192 ;  /* 0x0000000200ac7825 */ /* 0x000fc800078e02c0 */
[----:B------:R-:W-:Y:S01]  /*2360*/  FMUL R7, R121, UR8 ;  /* 0x0000000879077c20 */ /* 0x000fe20008400000 */
[C---:B------:R-:W-:Y:S01]  /*2370*/  HMMA.16816.F32 R132, R144.reuse, R166, R132 ;  /* 0x000000a69084723c */ /* 0x040fe20000001884 */
[----:B------:R-:W-:Y:S01]  /*2380*/  FMNMX R4, R4, R17, !PT ;  /* 0x0000001104047209 */ /* 0x000fe20007800000 */
[----:B------:R-:W-:Y:S01]  /*2390*/  IMAD.WIDE R8, R0, 0x2, R188 ;  /* 0x0000000200087825 */ /* 0x000fe200078e02bc */
[----:B------:R-:W4:Y:S02]  /*23a0*/  LDG.E.U16 R172, desc[UR10][R172.64] ;  /* 0x0000000aacac7981 */ /* 0x000f24000c1e1500 */
[----:B------:R-:W-:Y:S01]  /*23b0*/  FMNMX R154, R7, R4, !PT ;  /* 0x00000004079a7209 */ /* 0x000fe20007800000 */
[----:B------:R-:W-:Y:S01]  /*23c0*/  FMUL R7, R124, UR8 ;  /* 0x000000087c077c20 */ /* 0x000fe20008400000 */
[----:B------:R-:W-:Y:S01]  /*23d0*/  FMUL R4, R125, UR8 ;  /* 0x000000087d047c20 */ /* 0x000fe20008400000 */
[----:B------:R-:W-:Y:S01]  /*23e0*/  HMMA.16816.F32 R136, R144, R162, R136 ;  /* 0x000000a29088723c */ /* 0x000fe20000001888 */
[----:B------:R0:W5:Y:S02]  /*23f0*/  LDG.E.U16 R173, desc[UR10][R8.64] ;  /* 0x0000000a08ad7981 */ /* 0x000164000c1e1500 */
[----:B------:R-:W-:Y:S01]  /*2400*/  FMNMX R7, R7, R154, !PT ;  /* 0x0000009a07077209 */ /* 0x000fe20007800000 */
[----:B------:R-:W-:-:S04]  /*2410*/  IMAD.WIDE R178, R0, 0x2, R152 ;  /* 0x0000000200b27825 */ /* 0x000fc800078e0298 */
[----:B0-----:R-:W-:Y:S01]  /*2420*/  IMAD.WIDE R8, R0, 0x2, R38 ;  /* 0x0000000200087825 */ /* 0x001fe200078e0226 */
[----:B------:R-:W-:-:S03]  /*2430*/  FMNMX R154, R4, R7, !PT ;  /* 0x00000007049a7209 */ /* 0x000fc60007800000 */
[----:B------:R-:W-:Y:S01]  /*2440*/  FMUL R7, R128, UR8 ;  /* 0x0000000880077c20 */ /* 0x000fe20008400000 */
[----:B------:R-:W2:Y:S01]  /*2450*/  LDG.E.U16 R178, desc[UR10][R178.64] ;  /* 0x0000000ab2b27981 */ /* 0x000ea2000c1e1500 */
[----:B------:R-:W-:-:S03]  /*2460*/  IMAD.WIDE R140, R0, 0x2, R40 ;  /* 0x00000002008c7825 */ /* 0x000fc600078e0228 */
[----:B------:R0:W5:Y:S01]  /*2470*/  LDG.E.U16 R174, desc[UR10][R8.64] ;  /* 0x0000000a08ae7981 */ /* 0x000162000c1e1500 */
[----:B------:R-:W-:-:S04]  /*2480*/  IMAD.WIDE R176, R0, 0x2, R186 ;  /* 0x0000000200b07825 */ /* 0x000fc800078e02ba */
[----:B------:R-:W-:Y:S01]  /*2490*/  FMUL R4, R129, UR8 ;  /* 0x0000000881047c20 */ /* 0x000fe20008400000 */
[----:B------:R-:W-:Y:S01]  /*24a0*/  FMNMX R7, R7, R154, !PT ;  /* 0x0000009a07077209 */ /* 0x000fe20007800000 */
[----:B------:R1:W5:Y:S01]  /*24b0*/  LDG.E.U16 R179, desc[UR10][R140.64] ;  /* 0x0000000a8cb37981 */ /* 0x000362000c1e1500 */
[----:B0-----:R-:W-:-:S03]  /*24c0*/  IMAD.WIDE R8, R0, 0x2, R66 ;  /* 0x0000000200087825 */ /* 0x001fc600078e0242 */
[----:B------:R-:W5:Y:S04]  /*24d0*/  LDG.E.U16 R176, desc[UR10][R176.64] ;  /* 0x0000000ab0b07981 */ /* 0x000f68000c1e1500 */
[----:B------:R0:W5:Y:S01]  /*24e0*/  LDG.E.U16 R169, desc[UR10][R8.64] ;  /* 0x0000000a08a97981 */ /* 0x000162000c1e1500 */
[----:B-1----:R-:W-:Y:S01]  /*24f0*/  HMMA.16816.F32 R140, R144, R142, R156 ;  /* 0x0000008e908c723c */ /* 0x002fe2000000189c */
[----:B------:R-:W-:Y:S01]  /*2500*/  IMAD.WIDE R180, R0, 0x2, R32 ;  /* 0x0000000200b47825 */ /* 0x000fe200078e0220 */
[----:B------:R-:W-:-:S03]  /*2510*/  FMNMX R154, R4, R7, !PT ;  /* 0x00000007049a7209 */ /* 0x000fc60007800000 */
[----:B------:R-:W-:Y:S01]  /*2520*/  FMUL R7, R132, UR8 ;  /* 0x0000000884077c20 */ /* 0x000fe20008400000 */
[C---:B0-----:R-:W-:Y:S01]  /*2530*/  IMAD.WIDE R8, R0.reuse, 0x2, R46 ;  /* 0x0000000200087825 */ /* 0x041fe200078e022e */
[----:B------:R-:W5:Y:S04]  /*2540*/  LDG.E.U16 R180, desc[UR10][R180.64] ;  /* 0x0000000ab4b47981 */ /* 0x000f68000c1e1500 */
[----:B------:R0:W5:Y:S01]  /*2550*/  LDG.E.U16 R177, desc[UR10][R8.64] ;  /* 0x0000000a08b17981 */ /* 0x000162000c1e1500 */
[----:B------:R-:W-:-:S04]  /*2560*/  IMAD.WIDE R224, R0, 0x2, R150 ;  /* 0x0000000200e07825 */ /* 0x000fc800078e0296 */
[----:B------:R-:W-:Y:S01]  /*2570*/  FMUL R4, R133, UR8 ;  /* 0x0000000885047c20 */ /* 0x000fe20008400000 */
[----:B------:R-:W-:Y:S01]  /*2580*/  HMMA.16816.F32 R144, R144, R10, R12 ;  /* 0x0000000a9090723c */ /* 0x000fe2000000180c */
[----:B------:R-:W-:Y:S01]  /*2590*/  FMNMX R7, R7, R154, !PT ;  /* 0x0000009a07077209 */ /* 0x000fe20007800000 */
[----:B------:R-:W5:Y:S01]  /*25a0*/  LDG.E.U16 R224, desc[UR10][R224.64] ;  /* 0x0000000ae0e07981 */ /* 0x000f62000c1e1500 */
[----:B0-----:R-:W-:-:S04]  /*25b0*/  IMAD.WIDE R8, R0, 0x2, R148 ;  /* 0x0000000200087825 */ /* 0x001fc800078e0294 */
[----:B------:R-:W-:Y:S01]  /*25c0*/  FMNMX R15, R4, R7, !PT ;  /* 0x00000007040f7209 */ /* 0x000fe20007800000 */
[----:B------:R0:W5:Y:S01]  /*25d0*/  LDG.E.U16 R181, desc[UR10][R8.64] ;  /* 0x0000000a08b57981 */ /* 0x000162000c1e1500 */
[----:B------:R-:W-:Y:S01]  /*25e0*/  FMUL R4, R136, UR8 ;  /* 0x0000000888047c20 */ /* 0x000fe20008400000 */
[----:B------:R-:W-:-:S04]  /*25f0*/  IMAD.WIDE R10, R0, 0x2, R26 ;  /* 0x00000002000a7825 */ /* 0x000fc800078e021a */
[----:B0-----:R-:W-:-:S04]  /*2600*/  IMAD.WIDE R8, R0, 0x2, R22 ;  /* 0x0000000200087825 */ /* 0x001fc800078e0216 */
[----:B------:R-:W-:Y:S01]  /*2610*/  FMUL R7, R137, UR8 ;  /* 0x0000000889077c20 */ /* 0x000fe20008400000 */
[----:B------:R-:W-:Y:S01]  /*2620*/  FMNMX R4, R4, R15, !PT ;  /* 0x0000000f04047209 */ /* 0x000fe20007800000 */
[----:B------:R-:W5:Y:S04]  /*2630*/  LDG.E.U16 R236, desc[UR10][R10.64] ;  /* 0x0000000a0aec7981 */ /* 0x000f68000c1e1500 */
[----:B------:R0:W5:Y:S01]  /*2640*/  LDG.E.U16 R225, desc[UR10][R8.64] ;  /* 0x0000000a08e17981 */ /* 0x000162000c1e1500 */
[----:B------:R-:W-:Y:S01]  /*2650*/  IMAD.WIDE R228, R0, 0x2, R34 ;  /* 0x0000000200e47825 */ /* 0x000fe200078e0222 */
[----:B------:R-:W-:-:S03]  /*2660*/  FMNMX R14, R7, R4, !PT ;  /* 0x00000004070e7209 */ /* 0x000fc60007800000 */
[----:B0-----:R-:W-:-:S04]  /*2670*/  IMAD.WIDE R8, R0, 0x2, R28 ;  /* 0x0000000200087825 */ /* 0x001fc800078e021c */
[----:B------:R-:W-:Y:S01]  /*2680*/  FMUL R7, R140, UR8 ;  /* 0x000000088c077c20 */ /* 0x000fe20008400000 */
[----:B------:R-:W5:Y:S01]  /*2690*/  LDG.E.U16 R228, desc[UR10][R228.64] ;  /* 0x0000000ae4e47981 */ /* 0x000f62000c1e1500 */
[----:B------:R-:W-:-:S03]  /*26a0*/  IMAD.WIDE R10, R0, 0x2, R30 ;  /* 0x00000002000a7825 */ /* 0x000fc600078e021e */
[----:B------:R0:W5:Y:S01]  /*26b0*/  LDG.E.U16 R233, desc[UR10][R8.64] ;  /* 0x0000000a08e97981 */ /* 0x000162000c1e1500 */
[----:B------:R-:W-:-:S03]  /*26c0*/  IMAD.WIDE R12, R0, 0x2, R24 ;  /* 0x00000002000c7825 */ /* 0x000fc600078e0218 */
[----:B------:R1:W5:Y:S01]  /*26d0*/  LDG.E.U16 R231, desc[UR10][R10.64] ;  /* 0x0000000a0ae77981 */ /* 0x000362000c1e1500 */
[----:B------:R-:W-:Y:S01]  /*26e0*/  FMUL R4, R141, UR8 ;  /* 0x000000088d047c20 */ /* 0x000fe20008400000 */
[C---:B------:R-:W-:Y:S01]  /*26f0*/  IMAD.WIDE R226, R0.reuse, 0x2, R20 ;  /* 0x0000000200e27825 */ /* 0x040fe200078e0214 */
[----:B------:R-:W-:Y:S01]  /*2700*/  FMNMX R7, R7, R14, !PT ;  /* 0x0000000e07077209 */ /* 0x000fe20007800000 */
[----:B------:R1:W5:Y:S02]  /*2710*/  LDG.E.U16 R237, desc[UR10][R12.64] ;  /* 0x0000000a0ced7981 */ /* 0x000364000c1e1500 */
[C---:B0-----:R-:W-:Y:S02]  /*2720*/  IMAD.WIDE R8, R0.reuse, 0x2, R36 ;  /* 0x0000000200087825 */ /* 0x041fe400078e0224 */
[----:B------:R-:W4:Y:S02]  /*2730*/  LDG.E.U16 R226, desc[UR10][R226.64] ;  /* 0x0000000ae2e27981 */ /* 0x000f24000c1e1500 */
[----:B-1----:R-:W-:-:S02]  /*2740*/  IMAD.WIDE R10, R0, 0x2, R44 ;  /* 0x00000002000a7825 */ /* 0x002fc400078e022c */
[----:B------:R0:W5:Y:S02]  /*2750*/  LDG.E.U16 R229, desc[UR10][R8.64] ;  /* 0x0000000a08e57981 */ /* 0x000164000c1e1500 */
[----:B------:R-:W-:-:S04]  /*2760*/  IMAD.WIDE R240, R0, 0x2, R42 ;  /* 0x0000000200f07825 */ /* 0x000fc800078e022a */
[----:B------:R-:W-:Y:S01]  /*2770*/  FMUL R12, R144, UR8 ;  /* 0x00000008900c7c20 */ /* 0x000fe20008400000 */
[----:B------:R1:W5:Y:S01]  /*2780*/  LDG.E.U16 R239, desc[UR10][R10.64] ;  /* 0x0000000a0aef7981 */ /* 0x000362000c1e1500 */
[----:B------:R-:W-:Y:S01]  /*2790*/  FMNMX R7, R4, R7, !PT ;  /* 0x0000000704077209 */ /* 0x000fe20007800000 */
[C---:B------:R-:W-:Y:S02]  /*27a0*/  IMAD.WIDE R222, R0.reuse, 0x2, R54 ;  /* 0x0000000200de7825 */ /* 0x040fe400078e0236 */
[----:B------:R-:W5:Y:S02]  /*27b0*/  LDG.E.U16 R240, desc[UR10][R240.64] ;  /* 0x0000000af0f07981 */ /* 0x000f64000c1e1500 */
[----:B0-----:R-:W-:-:S04]  /*27c0*/  IMAD.WIDE R8, R0, 0x2, R48 ;  /* 0x0000000200087825 */ /* 0x001fc800078e0230 */
[----:B-1----:R-:W-:Y:S01]  /*27d0*/  IMAD.WIDE R10, R0, 0x2, R50 ;  /* 0x00000002000a7825 */ /* 0x002fe200078e0232 */
[----:B------:R0:W5:Y:S01]  /*27e0*/  LDG.E.U16 R238, desc[UR10][R8.64] ;  /* 0x0000000a08ee7981 */ /* 0x000162000c1e1500 */
[----:B------:R-:W-:Y:S02]  /*27f0*/  FMNMX R7, R12, R7, !PT ;  /* 0x000000070c077209 */ /* 0x000fe40007800000 */
[C---:B------:R-:W-:Y:S01]  /*2800*/  IMAD.WIDE R182, R0.reuse, 0x2, R60 ;  /* 0x0000000200b67825 */ /* 0x040fe200078e023c */
[----:B------:R1:W5:Y:S03]  /*2810*/  LDG.E.U16 R235, desc[UR10][R10.64] ;  /* 0x0000000a0aeb7981 */ /* 0x000366000c1e1500 */
[C---:B------:R-:W-:Y:S01]  /*2820*/  IMAD.WIDE R170, R0.reuse, 0x2, R52 ;  /* 0x0000000200aa7825 */ /* 0x040fe200078e0234 */
[----:B------:R-:W5:Y:S03]  /*2830*/  LDG.E.U16 R222, desc[UR10][R222.64] ;  /* 0x0000000adede7981 */ /* 0x000f66000c1e1500 */
[----:B0-----:R-:W-:-:S04]  /*2840*/  IMAD.WIDE R8, R0, 0x2, R56 ;  /* 0x0000000200087825 */ /* 0x001fc800078e0238 */
[----:B------:R-:W-:Y:S01]  /*2850*/  FMUL R4, R145, UR8 ;  /* 0x0000000891047c20 */ /* 0x000fe20008400000 */
[----:B------:R-:W5:Y:S01]  /*2860*/  LDG.E.U16 R182, desc[UR10][R182.64] ;  /* 0x0000000ab6b67981 */ /* 0x000f62000c1e1500 */
[----:B------:R-:W-:-:S03]  /*2870*/  IMAD.WIDE R12, R0, 0x2, R58 ;  /* 0x00000002000c7825 */ /* 0x000fc600078e023a */
[----:B------:R0:W5:Y:S01]  /*2880*/  LDG.E.U16 R234, desc[UR10][R8.64] ;  /* 0x0000000a08ea7981 */ /* 0x000162000c1e1500 */
[----:B-1----:R-:W-:-:S03]  /*2890*/  IMAD.WIDE R10, R0, 0x2, R62 ;  /* 0x00000002000a7825 */ /* 0x002fc600078e023e */
[----:B------:R-:W5:Y:S01]  /*28a0*/  LDG.E.U16 R232, desc[UR10][R12.64] ;  /* 0x0000000a0ce87981 */ /* 0x000f62000c1e1500 */
[----:B------:R-:W-:-:S03]  /*28b0*/  FMNMX R4, R4, R7, !PT ;  /* 0x0000000704047209 */ /* 0x000fc60007800000 */
[----:B------:R-:W5:Y:S01]  /*28c0*/  LDG.E.U16 R170, desc[UR10][R170.64] ;  /* 0x0000000aaaaa7981 */ /* 0x000f62000c1e1500 */
[----:B0-----:R-:W-:-:S03]  /*28d0*/  IMAD.WIDE R8, R0, 0x2, R64 ;  /* 0x0000000200087825 */ /* 0x001fc600078e0240 */
[----:B------:R-:W5:Y:S04]  /*28e0*/  LDG.E.U16 R230, desc[UR10][R10.64] ;  /* 0x0000000a0ae67981 */ /* 0x000f68000c1e1500 */
[----:B------:R0:W5:Y:S04]  /*28f0*/  LDG.E.U16 R227, desc[UR10][R8.64] ;  /* 0x0000000a08e37981 */ /* 0x000168000c1e1500 */
[----:B------:R-:W1:Y:S01]  /*2900*/  SHFL.BFLY PT, R7, R4, 0x2, 0x1f ;  /* 0x0c401f0004077f89 */ /* 0x000e6200000e0000 */
[----:B------:R-:W-:-:S03]  /*2910*/  FMUL R15, R147, UR8 ;  /* 0x00000008930f7c20 */ /* 0x000fc60008400000 */
[----:B------:R-:W5:Y:S01]  /*2920*/  LDL R241, [R1+0x68] ;  /* 0x0000680001f17983 */ /* 0x000f620000100800 */
[----:B0-----:R-:W-:Y:S01]  /*2930*/  FMUL R8, R86, UR8 ;  /* 0x0000000856087c20 */ /* 0x001fe20008400000 */
[----:B------:R-:W-:-:S05]  /*2940*/  FMUL R9, R87, UR8 ;  /* 0x0000000857097c20 */ /* 0x000fca0008400000 */
[----:B------:R-:W-:Y:S01]  /*2950*/  FMNMX R8, R8, R9, !PT ;  /* 0x0000000908087209 */ /* 0x000fe20007800000 */
[----:B------:R-:W-:Y:S01]  /*2960*/  FMUL R9, R91, UR8 ;  /* 0x000000085b097c20 */ /* 0x000fe20008400000 */
[----:B-1----:R-:W-:Y:S01]  /*2970*/  FMNMX R7, R4, R7, !PT ;  /* 0x0000000704077209 */ /* 0x002fe20007800000 */
[----:B------:R-:W-:-:S05]  /*2980*/  FMUL R4, R90, UR8 ;  /* 0x000000085a047c20 */ /* 0x000fca0008400000 */
[----:B------:R-:W-:Y:S02]  /*2990*/  FMNMX R8, R4, R8, !PT ;  /* 0x0000000804087209 */ /* 0x000fe40007800000 */
[----:B------:R-:W0:Y:S02]  /*29a0*/  SHFL.BFLY PT, R4, R7, 0x1, 0x1f ;  /* 0x0c201f0007047f89 */ /* 0x000e2400000e0000 */
[----:B------:R-:W-:Y:S01]  /*29b0*/  FMNMX R8, R9, R8, !PT ;  /* 0x0000000809087209 */ /* 0x000fe20007800000 */
[----:B------:R-:W-:-:S05]  /*29c0*/  FMUL R9, R94, UR8 ;  /* 0x000000085e097c20 */ /* 0x000fca0008400000 */
[----:B------:R-:W-:Y:S01]  /*29d0*/  FMNMX R8, R9, R8, !PT ;  /* 0x0000000809087209 */ /* 0x000fe20007800000 */
[----:B------:R-:W-:-:S05]  /*29e0*/  FMUL R9, R95, UR8 ;  /* 0x000000085f097c20 */ /* 0x000fca0008400000 */
[----:B------:R-:W-:Y:S01]  /*29f0*/  FMNMX R8, R9, R8, !PT ;  /* 0x0000000809087209 */ /* 0x000fe20007800000 */
[----:B------:R-:W-:-:S05]  /*2a00*/  FMUL R9, R98, UR8 ;  /* 0x0000000862097c20 */ /* 0x000fca0008400000 */
[----:B------:R-:W-:Y:S02]  /*2a10*/  FMNMX R8, R9, R8, !PT ;  /* 0x0000000809087209 */ /* 0x000fe40007800000 */
[----:B0-----:R-:W-:Y:S01]  /*2a20*/  FMNMX R4, R7, R4, !PT ;  /* 0x0000000407047209 */ /* 0x001fe20007800000 */
[----:B------:R-:W-:-:S05]  /*2a30*/  FMUL R7, R99, UR8 ;  /* 0x0000000863077c20 */ /* 0x000fca0008400000 */
[----:B------:R-:W-:Y:S01]  /*2a40*/  FMNMX R7, R7, R8, !PT ;  /* 0x0000000807077209 */ /* 0x000fe20007800000 */
        /* <DEDUP_REMOVED lines=28> */
[----:B------:R-:W-:Y:S01]  /*2c10*/  FMUL R8, R130, UR8 ;  /* 0x0000000882087c20 */ /* 0x000fe20008400000 */
[----:B------:R-:W-:-:S04]  /*2c20*/  FMUL R9, R131, UR8 ;  /* 0x0000000883097c20 */ /* 0x000fc80008400000 */
[----:B------:R-:W-:-:S04]  /*2c30*/  FMNMX R8, R8, R7, !PT ;  /* 0x0000000708087209 */ /* 0x000fc80007800000 */
[----:B------:R-:W-:Y:S01]  /*2c40*/  FMNMX R8, R9, R8, !PT ;  /* 0x0000000809087209 */ /* 0x000fe20007800000 */
[----:B------:R-:W-:-:S05]  /*2c50*/  FMUL R9, R134, UR8 ;  /* 0x0000000886097c20 */ /* 0x000fca0008400000 */
[----:B------:R-:W-:Y:S01]  /*2c60*/  FMNMX R8, R9, R8, !PT ;  /* 0x0000000809087209 */ /* 0x000fe20007800000 */
[----:B------:R-:W-:Y:S01]  /*2c70*/  FMUL R9, R135, UR8 ;  /* 0x0000000887097c20 */ /* 0x000fe20008400000 */
[----:B------:R-:W-:-:S04]  /*2c80*/  FMUL R10, R138, UR8 ;  /* 0x000000088a0a7c20 */ /* 0x000fc80008400000 */
[----:B------:R-:W-:-:S04]  /*2c90*/  FMNMX R9, R9, R8, !PT ;  /* 0x0000000809097209 */ /* 0x000fc80007800000 */
[----:B------:R-:W-:Y:S01]  /*2ca0*/  FMNMX R9, R10, R9, !PT ;  /* 0x000000090a097209 */ /* 0x000fe20007800000 */
[----:B------:R-:W-:Y:S01]  /*2cb0*/  FMUL R10, R139, UR8 ;  /* 0x000000088b0a7c20 */ /* 0x000fe20008400000 */
[----:B------:R-:W-:-:S04]  /*2cc0*/  FMNMX R4, R4, R191, !PT ;  /* 0x000000bf04047209 */ /* 0x000fc80007800000 */
[----:B------:R-:W-:Y:S01]  /*2cd0*/  FMNMX R9, R10, R9, !PT ;  /* 0x000000090a097209 */ /* 0x000fe20007800000 */
[----:B------:R-:W-:Y:S01]  /*2ce0*/  FMUL R10, R142, UR8 ;  /* 0x000000088e0a7c20 */ /* 0x000fe20008400000 */
[----:B------:R-:W-:-:S04]  /*2cf0*/  FFMA R11, R125, UR8, -R4 ;  /* 0x000000087d0b7c23 */ /* 0x000fc80008000804 */
[----:B------:R-:W-:Y:S01]  /*2d00*/  FMNMX R9, R10, R9, !PT ;  /* 0x000000090a097209 */ /* 0x000fe20007800000 */
[----:B------:R-:W-:-:S05]  /*2d10*/  FMUL R10, R143, UR8 ;  /* 0x000000088f0a7c20 */ /* 0x000fca0008400000 */
[----:B------:R-:W-:Y:S01]  /*2d20*/  FMNMX R10, R10, R9, !PT ;  /* 0x000000090a0a7209 */ /* 0x000fe20007800000 */
[----:B------:R-:W-:Y:S01]  /*2d30*/  FMUL R9, R11, 1.4426950216293334961 ;  /* 0x3fb8aa3b0b097820 */ /* 0x000fe20000400000 */
[----:B------:R-:W-:-:S05]  /*2d40*/  FMUL R11, R146, UR8 ;  /* 0x00000008920b7c20 */ /* 0x000fca0008400000 */
[----:B------:R-:W-:-:S04]  /*2d50*/  FMNMX R11, R11, R10, !PT ;  /* 0x0000000a0b0b7209 */ /* 0x000fc80007800000 */
[----:B------:R-:W-:-:S05]  /*2d60*/  FMNMX R15, R15, R11, !PT ;  /* 0x0000000b0f0f7209 */ /* 0x000fca0007800000 */
[----:B------:R-:W0:Y:S01]  /*2d70*/  SHFL.BFLY PT, R17, R15, 0x2, 0x1f ;  /* 0x0c401f000f117f89 */ /* 0x000e2200000e0000 */
[--C-:B------:R-:W-:Y:S01]  /*2d80*/  FFMA R85, R85, UR8, -R4.reuse ;  /* 0x0000000855557c23 */ /* 0x100fe20008000804 */
[--C-:B------:R-:W-:Y:S01]  /*2d90*/  FFMA R88, R88, UR8, -R4.reuse ;  /* 0x0000000858587c23 */ /* 0x100fe20008000804 */
[----:B------:R-:W-:Y:S02]  /*2da0*/  FFMA R89, R89, UR8, -R4 ;  /* 0x0000000859597c23 */ /* 0x000fe40008000804 */
[----:B------:R-:W-:Y:S01]  /*2db0*/  FMUL R85, R85, 1.4426950216293334961 ;  /* 0x3fb8aa3b55557820 */ /* 0x000fe20000400000 */
[----:B------:R-:W-:Y:S01]  /*2dc0*/  FMUL R88, R88, 1.4426950216293334961 ;  /* 0x3fb8aa3b58587820 */ /* 0x000fe20000400000 */
[----:B------:R-:W-:Y:S02]  /*2dd0*/  FMUL R89, R89, 1.4426950216293334961 ;  /* 0x3fb8aa3b59597820 */ /* 0x000fe40000400000 */
[----:B------:R0:W-:Y:S08]  /*2de0*/  MUFU.EX2 R223, R85 ;  /* 0x0000005500df7308 */ /* 0x0001f00000000800 */
[----:B------:R1:W-:Y:S01]  /*2df0*/  MUFU.EX2 R171, R88 ;  /* 0x0000005800ab7308 */ /* 0x0003e20000000800 */
[----:B0-----:R-:W-:-:S07]  /*2e00*/  FMNMX R85, R15, R17, !PT ;  /* 0x000000110f557209 */ /* 0x001fce0007800000 */
[----:B------:R0:W-:Y:S01]  /*2e10*/  MUFU.EX2 R168, R89 ;  /* 0x0000005900a87308 */ /* 0x0001e20000000800 */
[----:B-1----:R-:W1:Y:S01]  /*2e20*/  SHFL.BFLY PT, R88, R85, 0x1, 0x1f ;  /* 0x0c201f0055587f89 */ /* 0x002e6200000e0000 */
[----:B0-----:R-:W0:Y:S01]  /*2e30*/  S2R R89, SR_TID.X ;  /* 0x0000000000597919 */ /* 0x001e220000002100 */
[--C-:B------:R-:W-:Y:S01]  /*2e40*/  FFMA R113, R113, UR8, -R4.reuse ;  /* 0x0000000871717c23 */ /* 0x100fe20008000804 */
[--C-:B------:R-:W-:Y:S01]  /*2e50*/  FFMA R117, R117, UR8, -R4.reuse ;  /* 0x0000000875757c23 */ /* 0x100fe20008000804 */
[--C-:B------:R-:W-:Y:S02]  /*2e60*/  FFMA R84, R84, UR8, -R4.reuse ;  /* 0x0000000854547c23 */ /* 0x100fe40008000804 */
[----:B------:R-:W-:Y:S01]  /*2e70*/  FMUL R113, R113, 1.4426950216293334961 ;  /* 0x3fb8aa3b71717820 */ /* 0x000fe20000400000 */
[----:B------:R-:W-:Y:S01]  /*2e80*/  FFMA R120, R120, UR8, -R4 ;  /* 0x0000000878787c23 */ /* 0x000fe20008000804 */
[----:B------:R-:W-:Y:S01]  /*2e90*/  FMUL R84, R84, 1.4426950216293334961 ;  /* 0x3fb8aa3b54547820 */ /* 0x000fe20000400000 */
[----:B------:R-:W-:Y:S01]  /*2ea0*/  FMUL R8, R117, 1.4426950216293334961 ;  /* 0x3fb8aa3b75087820 */ /* 0x000fe20000400000 */
[----:B------:R3:W-:Y:S01]  /*2eb0*/  MUFU.EX2 R154, R113 ;  /* 0x00000071009a7308 */ /* 0x0007e20000000800 */
[----:B-1----:R-:W-:Y:S01]  /*2ec0*/  FMNMX R88, R85, R88, !PT ;  /* 0x0000005855587209 */ /* 0x002fe20007800000 */
[----:B------:R-:W-:-:S04]  /*2ed0*/  FADD R85, -R4, R191 ;  /* 0x000000bf04557221 */ /* 0x000fc80000000100 */
[----:B------:R-:W-:Y:S01]  /*2ee0*/  FMUL R85, R85, 1.4426950216293334961 ;  /* 0x3fb8aa3b55557820 */ /* 0x000fe20000400000 */
[----:B---3--:R-:W-:Y:S01]  /*2ef0*/  FMNMX R113, R88, R190, !PT ;  /* 0x000000be58717209 */ /* 0x008fe20007800000 */
[--C-:B------:R-:W-:Y:S02]  /*2f00*/  FFMA R97, R97, UR8, -R4.reuse ;  /* 0x0000000861617c23 */ /* 0x100fe40008000804 */
[----:B------:R0:W-:Y:S01]  /*2f10*/  MUFU.EX2 R117, R85 ;  /* 0x0000005500757308 */ /* 0x0001e20000000800 */
[----:B------:R-:W-:Y:S01]  /*2f20*/  FMUL R120, R120, 1.4426950216293334961 ;  /* 0x3fb8aa3b78787820 */ /* 0x000fe20000400000 */
[----:B------:R-:W-:Y:S01]  /*2f30*/  FFMA R100, R100, UR8, -R4 ;  /* 0x0000000864647c23 */ /* 0x000fe20008000804 */
[--C-:B------:R-:W-:Y:S01]  /*2f40*/  FFMA R86, R86, UR8, -R113.reuse ;  /* 0x0000000856567c23 */ /* 0x100fe20008000871 */
[----:B------:R-:W-:Y:S01]  /*2f50*/  FFMA R87, R87, UR8, -R113 ;  /* 0x0000000857577c23 */ /* 0x000fe20008000871 */
[----:B0-----:R-:W-:-:S03]  /*2f60*/  LOP3.LUT R85, R89, 0x7, RZ, 0xc0, !PT ;  /* 0x0000000759557812 */ /* 0x001fc600078ec0ff */
[----:B------:R0:W-:Y:S01]  /*2f70*/  MUFU.EX2 R183, R84 ;  /* 0x0000005400b77308 */ /* 0x0001e20000000800 */
[----:B------:R-:W-:Y:S01]  /*2f80*/  FMUL R97, R97, 1.4426950216293334961 ;  /* 0x3fb8aa3b61617820 */ /* 0x000fe20000400000 */
[----:B------:R-:W-:Y:S01]  /*2f90*/  FMUL R100, R100, 1.4426950216293334961 ;  /* 0x3fb8aa3b64647820 */ /* 0x000fe20000400000 */
[----:B------:R-:W-:Y:S02]  /*2fa0*/  IMAD R85, R85, 0x110, RZ ;  /* 0x0000011055557824 */ /* 0x000fe400078e02ff */
[----:B------:R-:W-:Y:S01]  /*2fb0*/  FMUL R86, R86, 1.4426950216293334961 ;  /* 0x3fb8aa3b56567820 */ /* 0x000fe20000400000 */
[----:B0-----:R-:W-:Y:S02]  /*2fc0*/  LOP3.LUT R84, R252, 0x7f, RZ, 0xc0, !PT ;  /* 0x0000007ffc547812 */ /* 0x001fe400078ec0ff */
[----:B------:R0:W-:Y:S01]  /*2fd0*/  MUFU.EX2 R158, R120 ;  /* 0x00000078009e7308 */ /* 0x0001e20000000800 */
[----:B------:R-:W-:Y:S01]  /*2fe0*/  FMUL R87, R87, 1.4426950216293334961 ;  /* 0x3fb8aa3b57577820 */ /* 0x000fe20000400000 */
[----:B------:R-:W-:Y:S01]  /*2ff0*/  FFMA R96, R96, UR8, -R4 ;  /* 0x0000000860607c23 */ /* 0x000fe20008000804 */
[----:B------:R-:W-:Y:S01]  /*3000*/  SHF.L.U32 R84, R84, 0x1, RZ ;  /* 0x0000000154547819 */ /* 0x000fe200000006ff */
[----:B------:R-:W-:Y:S01]  /*3010*/  BAR.SYNC.DEFER_BLOCKING 0x0 ;  /* 0x0000000000007b1d */ /* 0x000fe20000010000 */
[----:B0-----:R-:W-:-:S05]  /*3020*/  SHF.L.U32 R120, R89, 0x1, RZ ;  /* 0x0000000159787819 */ /* 0x001fca00000006ff */
[----:B------:R-:W-:Y:S01]  /*3030*/  MUFU.EX2 R164, R97 ;  /* 0x0000006100a47308 */ /* 0x000fe20000000800 */
[----:B------:R-:W-:Y:S01]  /*3040*/  LOP3.LUT R89, R89, 0x7f, RZ, 0xc0, !PT ;  /* 0x0000007f59597812 */ /* 0x000fe200078ec0ff */
[----:B------:R-:W-:Y:S01]  /*3050*/  FFMA R108, R108, UR8, -R4 ;  /* 0x000000086c6c7c23 */ /* 0x000fe20008000804 */
[----:B------:R-:W-:Y:S01]  /*3060*/  LOP3.LUT R120, R85, 0x30, R120, 0x78, !PT ;  /* 0x0000003055787812 */ /* 0x000fe200078e7878 */
[--C-:B------:R-:W-:Y:S01]  /*3070*/  FFMA R109, R109, UR8, -R4.reuse ;  /* 0x000000086d6d7c23 */ /* 0x100fe20008000804 */
[----:B------:R-:W-:Y:S01]  /*3080*/  LOP3.LUT R85, R84, 0x10, RZ, 0x3c, !PT ;  /* 0x0000001054557812 */ /* 0x000fe200078e3cff */
[--C-:B------:R-:W-:Y:S01]  /*3090*/  FFMA R90, R90, UR8, -R113.reuse ;  /* 0x000000085a5a7c23 */ /* 0x100fe20008000871 */
[--C-:B------:R-:W-:Y:S01]  /*30a0*/  FFMA R91, R91, UR8, -R113.reuse ;  /* 0x000000085b5b7c23 */ /* 0x100fe20008000871 */
[----:B------:R-:W-:Y:S01]  /*30b0*/  MUFU.EX2 R163, R100 ;  /* 0x0000006400a37308 */ /* 0x000fe20000000800 */
[----:B------:R-:W-:Y:S01]  /*30c0*/  FMUL R96, R96, 1.4426950216293334961 ;  /* 0x3fb8aa3b60607820 */ /* 0x000fe20000400000 */
[----:B------:R-:W-:Y:S01]  /*30d0*/  SHF.L.U32 R89, R89, 0x1, RZ ;  /* 0x0000000159597819 */ /* 0x000fe200000006ff */
[--C-:B------:R-:W-:Y:S01]  /*30e0*/  FFMA R92, R92, UR8, -R4.reuse ;  /* 0x000000085c5c7c23 */ /* 0x100fe20008000804 */
[--C-:B------:R-:W-:Y:S01]  /*30f0*/  FFMA R124, R124, UR8, -R4.reuse ;  /* 0x000000087c7c7c23 */ /* 0x100fe20008000804 */
[--C-:B------:R-:W-:Y:S01]  /*3100*/  FFMA R93, R93, UR8, -R4.reuse ;  /* 0x000000085d5d7c23 */ /* 0x100fe20008000804 */
[--C-:B------:R-:W-:Y:S01]  /*3110*/  FFMA R94, R94, UR8, -R113.reuse ;  /* 0x000000085e5e7c23 */ /* 0x100fe20008000871 */
[--C-:B------:R-:W-:Y:S01]  /*3120*/  FFMA R95, R95, UR8, -R113.reuse ;  /* 0x000000085f5f7c23 */ /* 0x100fe20008000871 */
[----:B------:R0:W-:Y:S01]  /*3130*/  MUFU.EX2 R97, R86 ;  /* 0x0000005600617308 */ /* 0x0001e20000000800 */
[--C-:B------:R-:W-:Y:S01]  /*3140*/  FFMA R101, R101, UR8, -R4.reuse ;  /* 0x0000000865657c23 */ /* 0x100fe20008000804 */
[----:B------:R-:W-:Y:S01]  /*3150*/  STS.U16 [R84+UR5], R16 ;  /* 0x0000001054007988 */ /* 0x000fe20008000405 */
[----:B------:R-:W-:Y:S01]  /*3160*/  LOP3.LUT R88, R84, 0x40, RZ, 0x3c, !PT ;  /* 0x0000004054587812 */ /* 0x000fe200078e3cff */
[--C-:B------:R-:W-:Y:S01]  /*3170*/  FFMA R102, R102, UR8, -R113.reuse ;  /* 0x0000000866667c23 */ /* 0x100fe20008000871 */
[--C-:B------:R-:W-:Y:S01]  /*3180*/  FFMA R103, R103, UR8, -R113.reuse ;  /* 0x0000000867677c23 */ /* 0x100fe20008000871 */
[--C-:B------:R-:W-:Y:S01]  /*3190*/  FFMA R141, R141, UR8, -R4.reuse ;  /* 0x000000088d8d7c23 */ /* 0x100fe20008000804 */
[--C-:B------:R-:W-:Y:S01]  /*31a0*/  FFMA R129, R129, UR8, -R4.reuse ;  /* 0x0000000881817c23 */ /* 0x100fe20008000804 */
[----:B------:R1:W3:Y:S01]  /*31b0*/  MUFU.EX2 R100, R87 ;  /* 0x0000005700647308 */ /* 0x0002e20000000800 */
[----:B0-----:R-:W-:Y:S01]  /*31c0*/  LOP3.LUT R86, R84, 0x20, RZ, 0x3c, !PT ;  /* 0x0000002054567812 */ /* 0x001fe200078e3cff */
[----:B--2---:R-:W-:Y:S01]  /*31d0*/  STS.U16 [R84+UR5+0x800], R178 ;  /* 0x000800b254007988 */ /* 0x004fe20008000405 */
[--C-:B------:R-:W-:Y:S01]  /*31e0*/  FFMA R13, R133, UR8, -R4.reuse ;  /* 0x00000008850d7c23 */ /* 0x100fe20008000804 */
[--C-:B------:R-:W-:Y:S01]  /*31f0*/  FFMA R98, R98, UR8, -R113.reuse ;  /* 0x0000000862627c23 */ /* 0x100fe20008000871 */
[--C-:B------:R-:W-:Y:S01]  /*3200*/  FFMA R137, R137, UR8, -R4.reuse ;  /* 0x0000000889897c23 */ /* 0x100fe20008000804 */
[----:B----4-:R-:W-:Y:S01]  /*3210*/  STS.U16 [R84+UR5+0x1000], R226 ;  /* 0x001000e254007988 */ /* 0x010fe20008000405 */
[--C-:B------:R-:W-:Y:S01]  /*3220*/  FFMA R121, R121, UR8, -R4.reuse ;  /* 0x0000000879797c23 */ /* 0x100fe20008000804 */
[--C-:B------:R-:W-:Y:S01]  /*3230*/  FFMA R104, R104, UR8, -R4.reuse ;  /* 0x0000000868687c23 */ /* 0x100fe20008000804 */
[----:B-1----:R-:W-:Y:S01]  /*3240*/  LOP3.LUT R87, R84, 0x30, RZ, 0x3c, !PT ;  /* 0x0000003054577812 */ /* 0x002fe200078e3cff */
[----:B-----5:R-:W-:Y:S01]  /*3250*/  STS.U16 [R84+UR5+0x1800], R240 ;  /* 0x001800f054007988 */ /* 0x020fe20008000405 */
[----:B------:R0:W-:Y:S01]  /*3260*/  MUFU.EX2 R165, R96 ;  /* 0x0000006000a57308 */ /* 0x0001e20000000800 */
[--C-:B------:R-:W-:Y:S01]  /*3270*/  FFMA R105, R105, UR8, -R4.reuse ;  /* 0x0000000869697c23 */ /* 0x100fe20008000804 */
[--C-:B------:R-:W-:Y:S01]  /*3280*/  FFMA R99, R99, UR8, -R113.reuse ;  /* 0x0000000863637c23 */ /* 0x100fe20008000871 */
[----:B------:R-:W-:Y:S01]  /*3290*/  STS.U16 [R85+UR5+0x100], R172 ;  /* 0x000100ac55007988 */ /* 0x000fe20008000405 */
[--C-:B------:R-:W-:Y:S01]  /*32a0*/  FFMA R106, R106, UR8, -R113.reuse ;  /* 0x000000086a6a7c23 */ /* 0x100fe20008000871 */
        /* <DEDUP_REMOVED lines=10> */
[----:B------:R1:W-:Y:S01]  /*3350*/  STS.U16 [R85+UR5+0x1900], R239 ;  /* 0x001900ef55007988 */ /* 0x0003e20008000405 */
[----:B0-----:R-:W-:Y:S01]  /*3360*/  LOP3.LUT R96, R89, 0x70, RZ, 0x3c, !PT ;  /* 0x0000007059607812 */ /* 0x001fe200078e3cff */
[--C-:B------:R-:W-:Y:S01]  /*3370*/  FFMA R122, R122, UR8, -R113.reuse ;  /* 0x000000087a7a7c23 */ /* 0x100fe20008000871 */
[----:B------:R-:W-:Y:S01]  /*3380*/  MUFU.EX2 R8, R8 ;  /* 0x0000000800087308 */ /* 0x000fe20000000800 */
[----:B------:R-:W-:Y:S01]  /*3390*/  STS.U16 [R86+UR5+0x200], R173 ;  /* 0x000200ad56007988 */ /* 0x000fe20008000405 */
[--C-:B------:R-:W-:Y:S01]  /*33a0*/  FFMA R123, R123, UR8, -R113.reuse ;  /* 0x000000087b7b7c23 */ /* 0x100fe20008000871 */
[--C-:B------:R-:W-:Y:S01]  /*33b0*/  FFMA R130, R130, UR8, -R113.reuse ;  /* 0x0000000882827c23 */ /* 0x100fe20008000871 */
[--C-:B------:R-:W-:Y:S01]  /*33c0*/  FFMA R131, R131, UR8, -R113.reuse ;  /* 0x0000000883837c23 */ /* 0x100fe20008000871 */
[----:B------:R-:W-:Y:S03]  /*33d0*/  STS.U16 [R86+UR5+0xa00], R179 ;  /* 0x000a00b356007988 */ /* 0x000fe60008000405 */
[----:B------:R-:W-:Y:S01]  /*33e0*/  MUFU.EX2 R9, R9 ;  /* 0x0000000900097308 */ /* 0x000fe20000000800 */
[----:B------:R-:W-:Y:S01]  /*33f0*/  STS.U16 [R86+UR5+0x1200], R237 ;  /* 0x001200ed56007988 */ /* 0x000fe20008000405 */
[----:B-1----:R-:W-:Y:S01]  /*3400*/  LOP3.LUT R85, R84, 0x50, RZ, 0x3c, !PT ;  /* 0x0000005054557812 */ /* 0x002fe200078e3cff */
        /* <DEDUP_REMOVED lines=9> */
[----:B------:R-:W-:Y:S01]  /*34a0*/  FFMA R145, R145, UR8, -R4 ;  /* 0x0000000891917c23 */ /* 0x000fe20008000804 */
[----:B------:R-:W-:Y:S01]  /*34b0*/  STS.U16 [R87+UR5+0xb00], R177 ;  /* 0x000b00b157007988 */ /* 0x000fe20008000405 */
[----:B------:R-:W-:Y:S01]  /*34c0*/  FFMA R147, R147, UR8, -R113 ;  /* 0x0000000893937c23 */ /* 0x000fe20008000871 */
[----:B------:R-:W0:Y:S02]  /*34d0*/  LDC R252, c[0x0][0x280] ;  /* 0x0000a000fffc7b82 */ /* 0x000e240000000800 */
[----:B------:R-:W-:Y:S04]  /*34e0*/  STS.U16 [R87+UR5+0x1300], R236 ;  /* 0x001300ec57007988 */ /* 0x000fe80008000405 */
[----:B------:R1:W-:Y:S04]  /*34f0*/  STS.U16 [R87+UR5+0x1b00], R235 ;  /* 0x001b00eb57007988 */ /* 0x0003e80008000405 */
[----:B------:R-:W-:Y:S01]  /*3500*/  STS.U16 [R88+UR5+0x400], R175 ;  /* 0x000400af58007988 */ /* 0x000fe20008000405 */
[----:B-1----:R-:W-:-:S03]  /*3510*/  LOP3.LUT R87, R89, 0x60, RZ, 0x3c, !PT ;  /* 0x0000006059577812 */ /* 0x002fc600078e3cff */
[----:B------:R-:W-:Y:S04]  /*3520*/  STS.U16 [R88+UR5+0xc00], R222 ;  /* 0x000c00de58007988 */ /* 0x000fe80008000405 */
[----:B------:R-:W-:Y:S04]  /*3530*/  STS.U16 [R88+UR5+0x1400], R233 ;  /* 0x001400e958007988 */ /* 0x000fe80008000405 */
[----:B------:R-:W-:Y:S04]  /*3540*/  STS.U16 [R88+UR5+0x1c00], R234 ;  /* 0x001c00ea58007988 */ /* 0x000fe80008000405 */
[----:B------:R-:W-:Y:S04]  /*3550*/  STS.U16 [R85+UR5+0x500], R174 ;  /* 0x000500ae55007988 */ /* 0x000fe80008000405 */
[----:B------:R-:W-:Y:S04]  /*3560*/  STS.U16 [R85+UR5+0xd00], R182 ;  /* 0x000d00b655007988 */ /* 0x000fe80008000405 */
[----:B------:R-:W-:Y:S04]  /*3570*/  STS.U16 [R85+UR5+0x1500], R231 ;  /* 0x001500e755007988 */ /* 0x000fe80008000405 */
[----:B------:R-:W-:Y:S04]  /*3580*/  STS.U16 [R85+UR5+0x1d00], R232 ;  /* 0x001d00e855007988 */ /* 0x000fe80008000405 */
[----:B------:R3:W-:Y:S04]  /*3590*/  STS.U16 [R87+UR5+0x600], R170 ;  /* 0x000600aa57007988 */ /* 0x0007e80008000405 */
[----:B------:R-:W-:Y:S04]  /*35a0*/  STS.U16 [R87+UR5+0xe00], R181 ;  /* 0x000e00b557007988 */ /* 0x000fe80008000405 */
[----:B------:R-:W-:Y:S04]  /*35b0*/  STS.U16 [R87+UR5+0x1600], R228 ;  /* 0x001600e457007988 */ /* 0x000fe80008000405 */
[----:B------:R-:W-:Y:S04]  /*35c0*/  STS.U16 [R87+UR5+0x1e00], R230 ;  /* 0x001e00e657007988 */ /* 0x000fe80008000405 */
[----:B------:R-:W-:Y:S04]  /*35d0*/  STS.U16 [R96+UR5+0x700], R169 ;  /* 0x000700a960007988 */ /* 0x000fe80008000405 */
[----:B------:R-:W-:Y:S04]  /*35e0*/  STS.U16 [R96+UR5+0xf00], R224 ;  /* 0x000f00e060007988 */ /* 0x000fe80008000405 */
[----:B------:R-:W-:Y:S04]  /*35f0*/  STS.U16 [R96+UR5+0x1700], R229 ;  /* 0x001700e560007988 */ /* 0x000fe80008000405 */
[----:B------:R1:W-:Y:S01]  /*3600*/  STS.U16 [R96+UR5+0x1f00], R227 ;  /* 0x001f00e360007988 */ /* 0x0003e20008000405 */
[----:B------:R-:W-:Y:S01]  /*3610*/  BAR.SYNC.DEFER_BLOCKING 0x0 ;  /* 0x0000000000007b1d */ /* 0x000fe20000010000 */
[----:B------:R-:W-:Y:S01]  /*3620*/  FMUL R108, R108, 1.4426950216293334961 ;  /* 0x3fb8aa3b6c6c7820 */ /* 0x000fe20000400000 */
[----:B------:R-:W-:Y:S01]  /*3630*/  FMUL R109, R109, 1.4426950216293334961 ;  /* 0x3fb8aa3b6d6d7820 */ /* 0x000fe20000400000 */
[----:B------:R-:W-:Y:S01]  /*3640*/  FMUL R90, R90, 1.4426950216293334961 ;  /* 0x3fb8aa3b5a5a7820 */ /* 0x000fe20000400000 */
[----:B------:R-:W-:-:S02]  /*3650*/  FMUL R91, R91, 1.4426950216293334961 ;  /* 0x3fb8aa3b5b5b7820 */ /* 0x000fc40000400000 */
[----:B------:R-:W-:Y:S01]  /*3660*/  MUFU.EX2 R156, R108 ;  /* 0x0000006c009c7308 */ /* 0x000fe20000000800 */
[----:B------:R-:W-:-:S07]  /*3670*/  FMUL R92, R92, 1.4426950216293334961 ;  /* 0x3fb8aa3b5c5c7820 */ /* 0x000fce0000400000 */
[----:B------:R-:W-:Y:S01]  /*3680*/  MUFU.EX2 R157, R109 ;  /* 0x0000006d009d7308 */ /* 0x000fe20000000800 */
[----:B------:R-:W-:-:S07]  /*3690*/  FMUL R124, R124, 1.4426950216293334961 ;  /* 0x3fb8aa3b7c7c7820 */ /* 0x000fce0000400000 */
[----:B------:R-:W-:Y:S01]  /*36a0*/  MUFU.EX2 R109, R90 ;  /* 0x0000005a006d7308 */ /* 0x000fe20000000800 */
[----:B------:R-:W-:Y:S07]  /*36b0*/  LDSM.16.M88.4 R84, [R120+UR5+0x800] ;  /* 0x000800057854783b */ /* 0x000fee0008000200 */
[----:B------:R2:W4:Y:S02]  /*36c0*/  MUFU.EX2 R108, R91 ;  /* 0x0000005b006c7308 */ /* 0x0005240000000800 */
[----:B--2---:R-:W2:Y:S06]  /*36d0*/  LDSM.16.M88.4 R88, [R120+UR5] ;  /* 0x000000057858783b */ /* 0x004eac0008000200 */
[----:B------:R5:W-:Y:S01]  /*36e0*/  MUFU.EX2 R167, R92 ;  /* 0x0000005c00a77308 */ /* 0x000be20000000800 */
[----:B------:R-:W-:Y:S01]  /*36f0*/  FMUL R93, R93, 1.4426950216293334961 ;  /* 0x3fb8aa3b5d5d7820 */ /* 0x000fe20000400000 */
[----:B------:R-:W-:Y:S01]  /*3700*/  FMUL R94, R94, 1.4426950216293334961 ;  /* 0x3fb8aa3b5e5e7820 */ /* 0x000fe20000400000 */
[----:B------:R-:W-:Y:S01]  /*3710*/  FMUL R95, R95, 1.4426950216293334961 ;  /* 0x3fb8aa3b5f5f7820 */ /* 0x000fe20000400000 */
[----:B-----5:R-:W-:-:S04]  /*3720*/  FADD R92, -R113, R190 ;  /* 0x000000be715c7221 */ /* 0x020fc80000000100 */
[----:B------:R5:W-:Y:S01]  /*3730*/  MUFU.EX2 R125, R124 ;  /* 0x0000007c007d7308 */ /* 0x000be20000000800 */
[----:B------:R-:W-:Y:S01]  /*3740*/  FMUL R101, R101, 1.4426950216293334961 ;  /* 0x3fb8aa3b65657820 */ /* 0x000fe20000400000 */
[----:B------:R-:W-:Y:S01]  /*3750*/  FMUL R102, R102, 1.4426950216293334961 ;  /* 0x3fb8aa3b66667820 */ /* 0x000fe20000400000 */
[----:B------:R-:W-:Y:S01]  /*3760*/  FMUL R103, R103, 1.4426950216293334961 ;  /* 0x3fb8aa3b67677820 */ /* 0x000fe20000400000 */
[----:B-----5:R-:W-:Y:S01]  /*3770*/  FMUL R124, R92, 1.4426950216293334961 ;  /* 0x3fb8aa3b5c7c7820 */ /* 0x020fe20000400000 */
[----:B------:R-:W-:Y:S01]  /*3780*/  FFMA R16, R140, UR8, -R4 ;  /* 0x000000088c107c23 */ /* 0x000fe20008000804 */
[----:B------:R-:W-:Y:S02]  /*3790*/  FMUL R17, R141, 1.4426950216293334961 ;  /* 0x3fb8aa3b8d117820 */ /* 0x000fe40000400000 */
[----:B------:R-:W-:Y:S01]  /*37a0*/  MUFU.EX2 R166, R93 ;  /* 0x0000005d00a67308 */ /* 0x000fe20000000800 */
[----:B------:R-:W-:Y:S01]  /*37b0*/  FMUL R11, R129, 1.4426950216293334961 ;  /* 0x3fb8aa3b810b7820 */ /* 0x000fe20000400000 */
[----:B---3--:R-:W-:Y:S01]  /*37c0*/  FADD R170, R97, R100 ;  /* 0x0000006461aa7221 */ /* 0x008fe20000000000 */
[----:B------:R-:W-:-:S05]  /*37d0*/  F2FP.F16.F32.PACK_AB R97, R100, R97 ;  /* 0x000000616461723e */ /* 0x000fca00000000ff */
[----:B------:R-:W3:Y:S01]  /*37e0*/  MUFU.EX2 R124, R124 ;  /* 0x0000007c007c7308 */ /* 0x000ee20000000800 */
[----:B------:R-:W-:-:S07]  /*37f0*/  FMUL R98, R98, 1.4426950216293334961 ;  /* 0x3fb8aa3b62627820 */ /* 0x000fce0000400000 */
[----:B------:R-:W-:Y:S08]  /*3800*/  MUFU.EX2 R140, R94 ;  /* 0x0000005e008c7308 */ /* 0x000ff00000000800 */
[----:B------:R5:W0:Y:S08]  /*3810*/  MUFU.EX2 R141, R95 ;  /* 0x0000005f008d7308 */ /* 0x000a300000000800 */
[----:B------:R-:W-:Y:S01]  /*3820*/  MUFU.EX2 R161, R101 ;  /* 0x0000006500a17308 */ /* 0x000fe20000000800 */
[----:B-----5:R-:W5:Y:S07]  /*3830*/  LDSM.16.M88.4 R92, [R120+UR5+0x1000] ;  /* 0x00100005785c783b */ /* 0x020f6e0008000200 */
[----:B------:R-:W-:Y:S08]  /*3840*/  MUFU.EX2 R133, R102 ;  /* 0x0000006600857308 */ /* 0x000ff00000000800 */
[----:B------:R1:W-:Y:S01]  /*3850*/  MUFU.EX2 R129, R103 ;  /* 0x0000006700817308 */ /* 0x0003e20000000800 */
[----:B------:R-:W-:Y:S01]  /*3860*/  FMUL R121, R121, 1.4426950216293334961 ;  /* 0x3fb8aa3b79797820 */ /* 0x000fe20000400000 */
[----:B------:R-:W-:Y:S01]  /*3870*/  FMUL R15, R137, 1.4426950216293334961 ;  /* 0x3fb8aa3b890f7820 */ /* 0x000fe20000400000 */
[----:B-1----:R-:W1:Y:S05]  /*3880*/  LDSM.16.M88.4 R100, [R120+UR5+0x1800] ;  /* 0x001800057864783b */ /* 0x002e6a0008000200 */
[----:B------:R4:W-:Y:S01]  /*3890*/  MUFU.EX2 R137, R98 ;  /* 0x0000006200897308 */ /* 0x0009e20000000800 */
[----:B------:R-:W-:Y:S01]  /*38a0*/  FMUL R104, R104, 1.4426950216293334961 ;  /* 0x3fb8aa3b68687820 */ /* 0x000fe20000400000 */
[----:B------:R-:W-:Y:S01]  /*38b0*/  FMUL R105, R105, 1.4426950216293334961 ;  /* 0x3fb8aa3b69697820 */ /* 0x000fe20000400000 */
[----:B------:R-:W-:Y:S01]  /*38c0*/  FMUL R99, R99, 1.4426950216293334961 ;  /* 0x3fb8aa3b63637820 */ /* 0x000fe20000400000 */
[----:B------:R-:W-:Y:S01]  /*38d0*/  FMUL R106, R106, 1.4426950216293334961 ;  /* 0x3fb8aa3b6a6a7820 */ /* 0x000fe20000400000 */
[----:B------:R-:W-:Y:S01]  /*38e0*/  FMUL R107, R107, 1.4426950216293334961 ;  /* 0x3fb8aa3b6b6b7820 */ /* 0x000fe20000400000 */
[----:B------:R-:W-:Y:S01]  /*38f0*/  FMUL R10, R128, 1.4426950216293334961 ;  /* 0x3fb8aa3b800a7820 */ /* 0x000fe20000400000 */
[--C-:B----4-:R-:W-:Y:S01]  /*3900*/  FFMA R98, R110, UR8, -R113.reuse ;  /* 0x000000086e627c23 */ /* 0x110fe20008000871 */
[----:B------:R-:W-:Y:S01]  /*3910*/  MUFU.EX2 R159, R121 ;  /* 0x00000079009f7308 */ /* 0x000fe20000000800 */
[----:B------:R-:W-:Y:S01]  /*3920*/  FMUL R14, R136, 1.4426950216293334961 ;  /* 0x3fb8aa3b880e7820 */ /* 0x000fe20000400000 */
[----:B------:R-:W-:Y:S01]  /*3930*/  FFMA R110, R115, UR8, -R113 ;  /* 0x00000008736e7c23 */ /* 0x000fe20008000871 */
[----:B------:R-:W-:Y:S01]  /*3940*/  FMUL R115, R98, 1.4426950216293334961 ;  /* 0x3fb8aa3b62737820 */ /* 0x000fe20000400000 */
[----:B------:R-:W-:-:S02]  /*3950*/  F2FP.F16.F32.PACK_AB R96, R223, R183 ;  /* 0x000000b7df60723e */ /* 0x000fc400000000ff */
[----:B------:R-:W-:Y:S02]  /*3960*/  F2FP.F16.F32.PACK_AB R98, R168, R171 ;  /* 0x000000aba862723e */ /* 0x000fe400000000ff */
[----:B------:R4:W-:Y:S01]  /*3970*/  MUFU.EX2 R162, R104 ;  /* 0x0000006800a27308 */ /* 0x0009e20000000800 */
[----:B------:R-:W-:-:S07]  /*3980*/  FMUL R7, R112, 1.4426950216293334961 ;  /* 0x3fb8aa3b70077820 */ /* 0x000fce0000400000 */
[----:B------:R2:W-:Y:S01]  /*3990*/  MUFU.EX2 R160, R105 ;  /* 0x0000006900a07308 */ /* 0x0005e20000000800 */
[C---:B----4-:R-:W-:Y:S01]  /*39a0*/  FMUL R104, R117.reuse, R80 ;  /* 0x0000005075687220 */ /* 0x050fe20000400000 */
[----:B------:R-:W-:-:S06]  /*39b0*/  FMUL R80, R117, R76 ;  /* 0x0000004c75507220 */ /* 0x000fcc0000400000 */
[----:B------:R4:W0:Y:S01]  /*39c0*/  MUFU.EX2 R136, R99 ;  /* 0x0000006300887308 */ /* 0x0008220000000800 */
[C---:B--2---:R-:W-:Y:S01]  /*39d0*/  FMUL R105, R117.reuse, R81 ;  /* 0x0000005175697220 */ /* 0x044fe20000400000 */
[----:B------:R-:W-:-:S06]  /*39e0*/  FMUL R81, R117, R77 ;  /* 0x0000004d75517220 */ /* 0x000fcc0000400000 */
[----:B------:R3:W-:Y:S01]  /*39f0*/  MUFU.EX2 R121, R106 ;  /* 0x0000006a00797308 */ /* 0x0007e20000000800 */
[----:B----4-:R-:W-:-:S07]  /*3a00*/  F2FP.F16.F32.PACK_AB R99, R108, R109 ;  /* 0x0000006d6c63723e */ /* 0x010fce00000000ff */
[----:B------:R2:W4:Y:S01]  /*3a10*/  MUFU.EX2 R128, R107 ;  /* 0x0000006b00807308 */ /* 0x0005220000000800 */
[C---:B---3--:R-:W-:Y:S01]  /*3a20*/  FMUL R106, R124.reuse, R82 ;  /* 0x000000527c6a7220 */ /* 0x048fe20000400000 */
[C---:B------:R-:W-:Y:S01]  /*3a30*/  FMUL R82, R124.reuse, R78 ;  /* 0x0000004e7c527220 */ /* 0x040fe20000400000 */
[C---:B--2---:R-:W-:Y:S01]  /*3a40*/  FMUL R107, R124.reuse, R83 ;  /* 0x000000537c6b7220 */ /* 0x044fe20000400000 */
[----:B------:R-:W-:Y:S01]  /*3a50*/  FMUL R83, R124, R79 ;  /* 0x0000004f7c537220 */ /* 0x000fe20000400000 */
[----:B------:R-:W-:Y:S01]  /*3a60*/  FMUL R112, R144, 1.4426950216293334961 ;  /* 0x3fb8aa3b90707820 */ /* 0x000fe20000400000 */
[----:B------:R-:W-:-:S04]  /*3a70*/  FADD R144, R183, R223 ;  /* 0x000000dfb7907221 */ /* 0x000fc80000000000 */
[----:B------:R-:W-:Y:S01]  /*3a80*/  HMMA.16816.F32 R76, R96, R88, R104 ;  /* 0x00000058604c723c */ /* 0x000fe20000001868 */
[----:B------:R-:W-:Y:S01]  /*3a90*/  FFMA R132, R111, UR8, -R113 ;  /* 0x000000086f847c23 */ /* 0x000fe20008000871 */
[----:B------:R-:W-:Y:S01]  /*3aa0*/  FADD R111, R171, R144 ;  /* 0x00000090ab6f7221 */ /* 0x000fe20000000000 */
[----:B------:R-:W-:-:S04]  /*3ab0*/  FADD R109, R109, R170 ;  /* 0x000000aa6d6d7221 */ /* 0x000fc80000000000 */
[C---:B------:R-:W-:Y:S01]  /*3ac0*/  FMUL R104, R117.reuse, R72 ;  /* 0x0000004875687220 */ /* 0x040fe20000400000 */
[----:B------:R-:W-:Y:S01]  /*3ad0*/  FMUL R105, R117, R73 ;  /* 0x0000004975697220 */ /* 0x000fe20000400000 */
[C---:B------:R-:W-:Y:S01]  /*3ae0*/  FMUL R106, R124.reuse, R74 ;  /* 0x0000004a7c6a7220 */ /* 0x040fe20000400000 */
[----:B------:R-:W-:Y:S02]  /*3af0*/  FMUL R107, R124, R75 ;  /* 0x0000004b7c6b7220 */ /* 0x000fe40000400000 */
[----:B------:R-:W-:Y:S01]  /*3b00*/  HMMA.16816.F32 R72, R96, R84, R80 ;  /* 0x000000546048723c */ /* 0x000fe20000001850 */
[----:B------:R-:W-:Y:S01]  /*3b10*/  FADD R168, R168, R111 ;  /* 0x0000006fa8a87221 */ /* 0x000fe20000000000 */
[----:B------:R-:W-:-:S05]  /*3b20*/  FADD R88, R108, R109 ;  /* 0x0000006d6c587221 */ /* 0x000fca0000000000 */
[--C-:B------:R-:W-:Y:S01]  /*3b30*/  FFMA R84, R119, UR8, -R113.reuse ;  /* 0x0000000877547c23 */ /* 0x100fe20008000871 */
[----:B------:R-:W-:Y:S01]  /*3b40*/  FMUL R119, R114, 1.4426950216293334961 ;  /* 0x3fb8aa3b72777820 */ /* 0x000fe20000400000 */
[----:B------:R-:W-:Y:S01]  /*3b50*/  LOP3.LUT R114, R120, 0x40, RZ, 0x3c, !PT ;  /* 0x0000004078727812 */ /* 0x000fe200078e3cff */
[----:B------:R-:W-:Y:S01]  /*3b60*/  FFMA R85, R118, UR8, -R113 ;  /* 0x0000000876557c23 */ /* 0x000fe20008000871 */
[----:B------:R-:W-:Y:S01]  /*3b70*/  FMUL R118, R110, 1.4426950216293334961 ;  /* 0x3fb8aa3b6e767820 */ /* 0x000fe20000400000 */
[C---:B------:R-:W-:Y:S01]  /*3b80*/  FMUL R108, R117.reuse, R68 ;  /* 0x00000044756c7220 */ /* 0x040fe20000400000 */
[C---:B------:R-:W-:Y:S01]  /*3b90*/  FMUL R110, R124.reuse, R70 ;  /* 0x000000467c6e7220 */ /* 0x040fe20000400000 */
[----:B------:R-:W-:Y:S01]  /*3ba0*/  FMUL R109, R117, R69 ;  /* 0x00000045756d7220 */ /* 0x000fe20000400000 */
[----:B------:R-:W-:Y:S02]  /*3bb0*/  FMUL R111, R124, R71 ;  /* 0x000000477c6f7220 */ /* 0x000fe40000400000 */
[----:B------:R-:W2:Y:S01]  /*3bc0*/  LDSM.16.M88.4 R68, [R114+UR5] ;  /* 0x000000057244783b */ /* 0x000ea20008000200 */
[C---:B-----5:R-:W-:Y:S06]  /*3bd0*/  HMMA.16816.F32 R80, R96.reuse, R92, R104 ;  /* 0x0000005c6050723c */ /* 0x060fec0000001868 */
[----:B-1----:R-:W-:Y:S01]  /*3be0*/  HMMA.16816.F32 R96, R96, R100, R108 ;  /* 0x000000646060723c */ /* 0x002fe2000000186c */
[----:B------:R-:W-:Y:S01]  /*3bf0*/  F2FP.F16.F32.PACK_AB R104, R166, R167 ;  /* 0x000000a7a668723e */ /* 0x000fe200000000ff */
[----:B------:R-:W1:Y:S01]  /*3c00*/  LDSM.16.M88.4 R108, [R114+UR5+0x800] ;  /* 0x00080005726c783b */ /* 0x000e620008000200 */
[----:B------:R-:W-:-:S02]  /*3c10*/  F2FP.F16.F32.PACK_AB R106, R164, R165 ;  /* 0x000000a5a46a723e */ /* 0x000fc400000000ff */
[----:B0-----:R-:W-:Y:S02]  /*3c20*/  F2FP.F16.F32.PACK_AB R105, R141, R140 ;  /* 0x0000008c8d69723e */ /* 0x001fe400000000ff */
[----:B------:R-:W-:Y:S01]  /*3c30*/  F2FP.F16.F32.PACK_AB R107, R136, R137 ;  /* 0x00000089886b723e */ /* 0x000fe200000000ff */
[----:B------:R-:W-:Y:S01]  /*3c40*/  FMUL R92, R85, 1.4426950216293334961 ;  /* 0x3fb8aa3b555c7820 */ /* 0x000fe20000400000 */
[----:B------:R-:W-:Y:S01]  /*3c50*/  FMUL R93, R84, 1.4426950216293334961 ;  /* 0x3fb8aa3b545d7820 */ /* 0x000fe20000400000 */
[----:B------:R-:W-:-:S04]  /*3c60*/  FADD R100, R140, R88 ;  /* 0x000000588c647221 */ /* 0x000fc80000000000 */
[C---:B------:R-:W-:Y:S01]  /*3c70*/  HMMA.16816.F32 R76, R104.reuse, R90, R76 ;  /* 0x0000005a684c723c */ /* 0x040fe2000000184c */
[----:B------:R-:W0:Y:S05]  /*3c80*/  LDSM.16.M88.4 R88, [R114+UR5+0x1000] ;  /* 0x001000057258783b */ /* 0x000e2a0008000200 */
[----:B------:R-:W-:Y:S01]  /*3c90*/  HMMA.16816.F32 R84, R104, R86, R72 ;  /* 0x000000566854723c */ /* 0x000fe20000001848 */
[----:B------:R-:W3:Y:S01]  /*3ca0*/  LDSM.16.M88.4 R72, [R114+UR5+0x1800] ;  /* 0x001800057248783b */ /* 0x000ee20008000200 */
[----:B------:R-:W-:Y:S01]  /*3cb0*/  FADD R167, R167, R168 ;  /* 0x000000a8a7a77221 */ /* 0x000fe20000000000 */
[----:B------:R-:W-:-:S03]  /*3cc0*/  FADD R100, R141, R100 ;  /* 0x000000648d647221 */ /* 0x000fc60000000000 */
[----:B------:R-:W-:Y:S01]  /*3cd0*/  FADD R166, R166, R167 ;  /* 0x000000a7a6a67221 */ /* 0x000fe20000000000 */
[----:B------:R5:W-:Y:S01]  /*3ce0*/  MUFU.EX2 R140, R92 ;  /* 0x0000005c008c7308 */ /* 0x000be20000000800 */
[----:B------:R-:W-:Y:S01]  /*3cf0*/  HMMA.16816.F32 R80, R104, R94, R80 ;  /* 0x0000005e6850723c */ /* 0x000fe20000001850 */
[----:B------:R-:W-:Y:S01]  /*3d00*/  FMUL R132, R132, 1.4426950216293334961 ;  /* 0x3fb8aa3b84847820 */ /* 0x000fe20000400000 */
[----:B------:R-:W-:Y:S01]  /*3d10*/  FADD R165, R165, R166 ;  /* 0x000000a6a5a57221 */ /* 0x000fe20000000000 */
[----:B------:R-:W-:-:S03]  /*3d20*/  FADD R137, R137, R100 ;  /* 0x0000006489897221 */ /* 0x000fc60000000000 */
[----:B------:R-:W-:Y:S01]  /*3d30*/  HMMA.16816.F32 R96, R104, R102, R96 ;  /* 0x000000666860723c */ /* 0x000fe20000001860 */
[----:B------:R2:W-:Y:S01]  /*3d40*/  MUFU.EX2 R141, R93 ;  /* 0x0000005d008d7308 */ /* 0x0005e20000000800 */
[----:B-----5:R-:W-:Y:S02]  /*3d50*/  F2FP.F16.F32.PACK_AB R92, R161, R163 ;  /* 0x000000a3a15c723e */ /* 0x020fe400000000ff */
[----:B------:R-:W-:Y:S02]  /*3d60*/  F2FP.F16.F32.PACK_AB R94, R160, R162 ;  /* 0x000000a2a05e723e */ /* 0x000fe400000000ff */
[----:B----4-:R-:W-:Y:S02]  /*3d70*/  F2FP.F16.F32.PACK_AB R95, R128, R121 ;  /* 0x00000079805f723e */ /* 0x010fe400000000ff */
[----:B--2---:R-:W-:Y:S01]  /*3d80*/  F2FP.F16.F32.PACK_AB R93, R129, R133 ;  /* 0x00000085815d723e */ /* 0x004fe200000000ff */
[----:B------:R-:W-:Y:S01]  /*3d90*/  FADD R164, R164, R165 ;  /* 0x000000a5a4a47221 */ /* 0x000fe20000000000 */
[----:B------:R-:W-:Y:S01]  /*3da0*/  FADD R100, R136, R137 ;  /* 0x0000008988647221 */ /* 0x000fe20000000000 */
[----:B------:R-:W-:Y:S02]  /*3db0*/  MUFU.EX2 R7, R7 ;  /* 0x0000000700077308 */ /* 0x000fe40000000800 */
[----:B------:R-:W-:-:S02]  /*3dc0*/  FADD R164, R163, R164 ;  /* 0x000000a4a3a47221 */ /* 0x000fc40000000000 */
[----:B------:R-:W-:Y:S01]  /*3dd0*/  HMMA.16816.F32 R76, R92, R68, R76 ;  /* 0x000000445c4c723c */ /* 0x000fe2000000184c */
[----:B------:R-:W-:-:S03]  /*3de0*/  FADD R144, R133, R100 ;  /* 0x0000006485907221 */ /* 0x000fc60000000000 */
[----:B------:R-:W-:Y:S01]  /*3df0*/  MUFU.EX2 R115, R115 ;  /* 0x0000007300737308 */ /* 0x000fe20000000800 */
[----:B------:R-:W-:-:S07]  /*3e00*/  FADD R161, R161, R164 ;  /* 0x000000a4a1a17221 */ /* 0x000fce0000000000 */
[----:B------:R-:W2:Y:S01]  /*3e10*/  MUFU.EX2 R132, R132 ;  /* 0x0000008400847308 */ /* 0x000ea20000000800 */
[----:B------:R-:W-:-:S07]  /*3e20*/  FADD R144, R129, R144 ;  /* 0x0000009081907221 */ /* 0x000fce0000000000 */
[----:B------:R-:W-:Y:S08]  /*3e30*/  MUFU.EX2 R119, R119 ;  /* 0x0000007700777308 */ /* 0x000ff00000000800 */
[----:B------:R-:W4:Y:S01]  /*3e40*/  MUFU.EX2 R118, R118 ;  /* 0x0000007600767308 */ /* 0x000f220000000800 */
[----:B------:R-:W-:Y:S01]  /*3e50*/  FADD R161, R162, R161 ;  /* 0x000000a1a2a17221 */ /* 0x000fe20000000000 */
[C---:B-1----:R-:W-:Y:S01]  /*3e60*/  HMMA.16816.F32 R84, R92.reuse, R108, R84 ;  /* 0x0000006c5c54723c */ /* 0x042fe20000001854 */
[----:B------:R-:W-:Y:S01]  /*3e70*/  FADD R121, R121, R144 ;  /* 0x0000009079797221 */ /* 0x000fe20000000000 */
[----:B------:R-:W-:Y:S01]  /*3e80*/  FMUL R116, R116, 1.4426950216293334961 ;  /* 0x3fb8aa3b74747820 */ /* 0x000fe20000400000 */
[----:B------:R-:W-:Y:S01]  /*3e90*/  FFMA R100, R126, UR8, -R113 ;  /* 0x000000087e647c23 */ /* 0x000fe20008000871 */
[----:B------:R-:W-:Y:S01]  /*3ea0*/  FADD R161, R160, R161 ;  /* 0x000000a1a0a17221 */ /* 0x000fe20000000000 */
[----:B------:R-:W-:Y:S01]  /*3eb0*/  FFMA R68, R127, UR8, -R113 ;  /* 0x000000087f447c23 */ /* 0x000fe20008000871 */
[----:B------:R-:W-:Y:S01]  /*3ec0*/  FADD R128, R128, R121 ;  /* 0x0000007980807221 */ /* 0x000fe20000000000 */
[----:B0-----:R-:W-:Y:S01]  /*3ed0*/  HMMA.16816.F32 R80, R92, R88, R80 ;  /* 0x000000585c50723c */ /* 0x001fe20000001850 */
[----:B------:R-:W0:Y:S01]  /*3ee0*/  MUFU.EX2 R155, R116 ;  /* 0x00000074009b7308 */ /* 0x000e220000000800 */
[----:B------:R-:W-:Y:S01]  /*3ef0*/  FMUL R100, R100, 1.4426950216293334961 ;  /* 0x3fb8aa3b64647820 */ /* 0x000fe20000400000 */
[----:B------:R-:W-:Y:S01]  /*3f00*/  FADD R102, R156, R161 ;  /* 0x000000a19c667221 */ /* 0x000fe20000000000 */
[----:B------:R-:W-:-:S02]  /*3f10*/  F2FP.F16.F32.PACK_AB R104, R157, R156 ;  /* 0x0000009c9d68723e */ /* 0x000fc400000000ff */
[----:B---3--:R-:W-:Y:S01]  /*3f20*/  HMMA.16816.F32 R96, R92, R72, R96 ;  /* 0x000000485c60723c */ /* 0x008fe20000001860 */
[----:B--2---:R-:W-:Y:S01]  /*3f30*/  F2FP.F16.F32.PACK_AB R105, R132, R115 ;  /* 0x000000738469723e */ /* 0x004fe200000000ff */
[----:B------:R-:W1:Y:S01]  /*3f40*/  LDSM.16.M88.4 R92, [R120+UR5+0x880] ;  /* 0x00088005785c783b */ /* 0x000e620008000200 */
[----:B------:R-:W-:Y:S02]  /*3f50*/  F2FP.F16.F32.PACK_AB R106, R154, R7 ;  /* 0x000000079a6a723e */ /* 0x000fe400000000ff */
[----:B----4-:R-:W-:Y:S01]  /*3f60*/  F2FP.F16.F32.PACK_AB R107, R118, R119 ;  /* 0x00000077766b723e */ /* 0x010fe200000000ff */
[----:B------:R-:W-:Y:S01]  /*3f70*/  FMUL R68, R68, 1.4426950216293334961 ;  /* 0x3fb8aa3b44447820 */ /* 0x000fe20000400000 */
[----:B------:R-:W-:Y:S01]  /*3f80*/  FADD R69, R115, R128 ;  /* 0x0000008073457221 */ /* 0x000fe20000000000 */
[----:B------:R-:W-:Y:S01]  /*3f90*/  FMUL R122, R122, 1.4426950216293334961 ;  /* 0x3fb8aa3b7a7a7820 */ /* 0x000fe20000400000 */
[----:B------:R2:W-:Y:S01]  /*3fa0*/  MUFU.EX2 R127, R100 ;  /* 0x00000064007f7308 */ /* 0x0005e20000000800 */
[----:B------:R-:W-:Y:S01]  /*3fb0*/  FADD R88, R157, R102 ;  /* 0x000000669d587221 */ /* 0x000fe20000000000 */
[----:B------:R-:W-:Y:S01]  /*3fc0*/  FADD R108, R132, R69 ;  /* 0x00000045846c7221 */ /* 0x000fe20000000000 */
[----:B------:R-:W-:Y:S01]  /*3fd0*/  HMMA.16816.F32 R76, R104, R70, R76 ;  /* 0x00000046684c723c */ /* 0x000fe2000000184c */
[----:B------:R-:W-:Y:S01]  /*3fe0*/  FMUL R123, R123, 1.4426950216293334961 ;  /* 0x3fb8aa3b7b7b7820 */ /* 0x000fe20000400000 */
[----:B------:R-:W-:-:S03]  /*3ff0*/  FADD R7, R7, R88 ;  /* 0x0000005807077221 */ /* 0x000fc60000000000 */
[----:B------:R3:W-:Y:S01]  /*4000*/  MUFU.EX2 R109, R68 ;  /* 0x00000044006d7308 */ /* 0x0007e20000000800 */
[----:B--2---:R-:W2:Y:S01]  /*4010*/  LDSM.16.M88.4 R100, [R120+UR5+0x80] ;  /* 0x000080057864783b */ /* 0x004ea20008000200 */
[----:B------:R-:W-:Y:S01]  /*4020*/  FADD R73, R119, R108 ;  /* 0x0000006c77497221 */ /* 0x000fe20000000000 */
[----:B------:R-:W-:-:S05]  /*4030*/  FADD R154, R154, R7 ;  /* 0x000000079a9a7221 */ /* 0x000fca0000000000 */
[----:B------:R-:W4:Y:S01]  /*4040*/  MUFU.EX2 R136, R122 ;  /* 0x0000007a00887308 */ /* 0x000f220000000800 */
[----:B---3--:R-:W3:Y:S01]  /*4050*/  LDSM.16.M88.4 R68, [R120+UR5+0x1080] ;  /* 0x001080057844783b */ /* 0x008ee20008000200 */
[----:B------:R-:W-:Y:S01]  /*4060*/  FADD R73, R118, R73 ;  /* 0x0000004976497221 */ /* 0x000fe20000000000 */
[----:B------:R-:W-:Y:S05]  /*4070*/  HMMA.16816.F32 R84, R104, R110, R84 ;  /* 0x0000006e6854723c */ /* 0x000fea0000001854 */
[----:B------:R5:W1:Y:S01]  /*4080*/  MUFU.EX2 R126, R123 ;  /* 0x0000007b007e7308 */ /* 0x000a620000000800 */
[----:B0-----:R-:W-:Y:S01]  /*4090*/  FADD R89, R155, R154 ;  /* 0x0000009a9b597221 */ /* 0x001fe20000000000 */
[----:B------:R-:W-:Y:S01]  /*40a0*/  FADD R72, R140, R73 ;  /* 0x000000498c487221 */ /* 0x000fe20000000000 */
[----:B------:R-:W-:-:S02]  /*40b0*/  FMUL R130, R130, 1.4426950216293334961 ;  /* 0x3fb8aa3b82827820 */ /* 0x000fc40000400000 */
[C---:B------:R-:W-:Y:S01]  /*40c0*/  FADD R73, R8.reuse, R89 ;  /* 0x0000005908497221 */ /* 0x040fe20000000000 */
[----:B-----5:R-:W0:Y:S01]  /*40d0*/  LDSM.16.M88.4 R120, [R120+UR5+0x1880] ;  /* 0x001880057878783b */ /* 0x020e220008000200 */
[----:B------:R-:W-:Y:S01]  /*40e0*/  FADD R111, R141, R72 ;  /* 0x000000488d6f7221 */ /* 0x000fe20000000000 */
[----:B------:R-:W5:Y:S01]  /*40f0*/  MUFU.EX2 R10, R10 ;  /* 0x0000000a000a7308 */ /* 0x000f620000000800 */
[----:B------:R-:W-:Y:S01]  /*4100*/  F2FP.F16.F32.PACK_AB R88, R8, R155 ;  /* 0x0000009b0858723e */ /* 0x000fe200000000ff */
[----:B------:R-:W-:Y:S01]  /*4110*/  HMMA.16816.F32 R80, R104, R90, R80 ;  /* 0x0000005a6850723c */ /* 0x000fe20000001850 */
[----:B------:R-:W-:Y:S01]  /*4120*/  FMUL R131, R131, 1.4426950216293334961 ;  /* 0x3fb8aa3b83837820 */ /* 0x000fe20000400000 */
[----:B------:R-:W-:Y:S01]  /*4130*/  FADD R8, R158, R73 ;  /* 0x000000499e087221 */ /* 0x000fe20000000000 */
[----:B------:R-:W-:Y:S01]  /*4140*/  FMUL R12, R12, 1.4426950216293334961 ;  /* 0x3fb8aa3b0c0c7820 */ /* 0x000fe20000400000 */
[----:B----4-:R-:W-:Y:S02]  /*4150*/  FADD R111, R136, R111 ;  /* 0x0000006f886f7221 */ /* 0x010fe40000000000 */
[----:B------:R-:W4:Y:S01]  /*4160*/  MUFU.EX2 R115, R130 ;  /* 0x0000008200737308 */ /* 0x000f220000000800 */
[----:B------:R-:W-:Y:S01]  /*4170*/  FMUL R7, R134, 1.4426950216293334961 ;  /* 0x3fb8aa3b86077820 */ /* 0x000fe20000400000 */
[C---:B-1----:R-:W-:Y:S01]  /*4180*/  F2FP.F16.F32.PACK_AB R91, R126.reuse, R136 ;  /* 0x000000887e5b723e */ /* 0x042fe200000000ff */
[----:B------:R-:W-:Y:S01]  /*4190*/  FADD R8, R159, R8 ;  /* 0x000000089f087221 */ /* 0x000fe20000000000 */
[----:B------:R-:W-:Y:S01]  /*41a0*/  FMUL R13, R13, 1.4426950216293334961 ;  /* 0x3fb8aa3b0d0d7820 */ /* 0x000fe20000400000 */
[----:B------:R-:W-:-:S03]  /*41b0*/  FADD R126, R126, R111 ;  /* 0x0000006f7e7e7221 */ /* 0x000fc60000000000 */
[----:B------:R-:W1:Y:S01]  /*41c0*/  MUFU.EX2 R11, R11 ;  /* 0x0000000b000b7308 */ /* 0x000e620000000800 */
[----:B------:R-:W-:Y:S01]  /*41d0*/  FMUL R108, R135, 1.4426950216293334961 ;  /* 0x3fb8aa3b876c7820 */ /* 0x000fe20000400000 */
[----:B------:R-:W-:Y:S01]  /*41e0*/  F2FP.F16.F32.PACK_AB R89, R141, R140 ;  /* 0x0000008c8d59723e */ /* 0x000fe200000000ff */
[----:B------:R-:W-:Y:S01]  /*41f0*/  HMMA.16816.F32 R96, R104, R74, R96 ;  /* 0x0000004a6860723c */ /* 0x000fe20000001860 */
[----:B------:R-:W-:-:S04]  /*4200*/  F2FP.F16.F32.PACK_AB R90, R159, R158 ;  /* 0x0000009e9f5a723e */ /* 0x000fc800000000ff */
[----:B------:R-:W3:Y:S01]  /*4210*/  MUFU.EX2 R119, R131 ;  /* 0x0000008300777308 */ /* 0x000ee20000000800 */
[----:B------:R-:W-:Y:S01]  /*4220*/  FADD R8, R125, R8 ;  /* 0x000000087d087221 */ /* 0x000fe20000000000 */
[----:B------:R-:W-:Y:S01]  /*4230*/  FADD R126, R127, R126 ;  /* 0x0000007e7f7e7221 */ /* 0x000fe20000000000 */
[----:B------:R-:W-:Y:S01]  /*4240*/  FMUL R110, R138, 1.4426950216293334961 ;  /* 0x3fb8aa3b8a6e7820 */ /* 0x000fe20000400000 */
[----:B------:R-:W-:-:S04]  /*4250*/  FMUL R139, R139, 1.4426950216293334961 ;  /* 0x3fb8aa3b8b8b7820 */ /* 0x000fc80000400000 */
[----:B------:R-:W0:Y:S01]  /*4260*/  MUFU.EX2 R12, R12 ;  /* 0x0000000c000c7308 */ /* 0x000e220000000800 */
[----:B------:R-:W-:Y:S01]  /*4270*/  FADD R75, R9, R8 ;  /* 0x00000008094b7221 */ /* 0x000fe20000000000 */
[----:B------:R-:W-:-:S06]  /*4280*/  FADD R126, R109, R126 ;  /* 0x0000007e6d7e7221 */ /* 0x000fcc0000000000 */
[----:B------:R-:W0:Y:S01]  /*4290*/  MUFU.EX2 R7, R7 ;  /* 0x0000000700077308 */ /* 0x000e220000000800 */
[----:B------:R-:W-:Y:S01]  /*42a0*/  HMMA.16816.F32 R84, R88, R92, R84 ;  /* 0x0000005c5854723c */ /* 0x000fe20000001854 */
[----:B-----5:R-:W-:-:S06]  /*42b0*/  FADD R8, R10, R75 ;  /* 0x0000004b0a087221 */ /* 0x020fcc0000000000 */
[----:B------:R-:W5:Y:S01]  /*42c0*/  MUFU.EX2 R13, R13 ;  /* 0x0000000d000d7308 */ /* 0x000f620000000800 */
[----:B------:R-:W-:Y:S01]  /*42d0*/  FMUL R16, R16, 1.4426950216293334961 ;  /* 0x3fb8aa3b10107820 */ /* 0x000fe20000400000 */
[----:B----4-:R-:W-:-:S06]  /*42e0*/  FADD R126, R115, R126 ;  /* 0x0000007e737e7221 */ /* 0x010fcc0000000000 */
[----:B------:R-:W4:Y:S01]  /*42f0*/  MUFU.EX2 R108, R108 ;  /* 0x0000006c006c7308 */ /* 0x000f220000000800 */
[C---:B-1----:R-:W-:Y:S01]  /*4300*/  F2FP.F16.F32.PACK_AB R74, R11.reuse, R10 ;  /* 0x0000000a0b4a723e */ /* 0x042fe200000000ff */
[----:B------:R-:W-:Y:S01]  /*4310*/  FMUL R142, R142, 1.4426950216293334961 ;  /* 0x3fb8aa3b8e8e7820 */ /* 0x000fe20000400000 */
[----:B------:R-:W-:-:S05]  /*4320*/  FADD R11, R11, R8 ;  /* 0x000000080b0b7221 */ /* 0x000fca0000000000 */
[----:B------:R-:W1:Y:S01]  /*4330*/  MUFU.EX2 R14, R14 ;  /* 0x0000000e000e7308 */ /* 0x000e620000000800 */
[----:B--2---:R-:W-:Y:S01]  /*4340*/  HMMA.16816.F32 R76, R88, R100, R76 ;  /* 0x00000064584c723c */ /* 0x004fe2000000184c */
[----:B---3--:R-:W-:-:S06]  /*4350*/  FADD R126, R119, R126 ;  /* 0x0000007e777e7221 */ /* 0x008fcc0000000000 */
[----:B------:R-:W-:Y:S01]  /*4360*/  MUFU.EX2 R15, R15 ;  /* 0x0000000f000f7308 */ /* 0x000fe20000000800 */
[----:B------:R-:W-:Y:S01]  /*4370*/  FMUL R92, R143, 1.4426950216293334961 ;  /* 0x3fb8aa3b8f5c7820 */ /* 0x000fe20000400000 */
[----:B------:R-:W-:Y:S01]  /*4380*/  F2FP.F16.F32.PACK_AB R73, R109, R127 ;  /* 0x0000007f6d49723e */ /* 0x000fe200000000ff */
[----:B------:R-:W-:Y:S01]  /*4390*/  FMUL R116, R145, 1.4426950216293334961 ;  /* 0x3fb8aa3b91747820 */ /* 0x000fe20000400000 */
[----:B------:R-:W-:Y:S01]  /*43a0*/  F2FP.F16.F32.PACK_AB R72, R9, R125 ;  /* 0x0000007d0948723e */ /* 0x000fe200000000ff */
[----:B------:R-:W-:Y:S01]  /*43b0*/  FMUL R147, R147, 1.4426950216293334961 ;  /* 0x3fb8aa3b93937820 */ /* 0x000fe20000400000 */
[----:B------:R-:W-:Y:S02]  /*43c0*/  LDSM.16.M88.4 R104, [R114+UR5+0x80] ;  /* 0x000080057268783b */ /* 0x000fe40008000200 */
[----:B------:R-:W2:Y:S01]  /*43d0*/  MUFU.EX2 R110, R110 ;  /* 0x0000006e006e7308 */ /* 0x000ea20000000800 */
[----:B------:R-:W-:Y:S01]  /*43e0*/  HMMA.16816.F32 R80, R88, R68, R80 ;  /* 0x000000445850723c */ /* 0x000fe20000001850 */
[----:B0-----:R-:W-:Y:S01]  /*43f0*/  FADD R8, R12, R11 ;  /* 0x0000000b0c087221 */ /* 0x001fe20000000000 */
[----:B------:R-:W-:-:S05]  /*4400*/  FADD R11, R7, R126 ;  /* 0x0000007e070b7221 */ /* 0x000fca0000000000 */
[----:B------:R-:W0:Y:S01]  /*4410*/  MUFU.EX2 R93, R139 ;  /* 0x0000008b005d7308 */ /* 0x000e220000000800 */
[----:B------:R-:W-:Y:S01]  /*4420*/  FMUL R109, R146, 1.4426950216293334961 ;  /* 0x3fb8aa3b926d7820 */ /* 0x000fe20000400000 */
[----:B-----5:R-:W-:-:S06]  /*4430*/  FADD R9, R13, R8 ;  /* 0x000000080d097221 */ /* 0x020fcc0000000000 */
[----:B------:R-:W3:Y:S01]  /*4440*/  MUFU.EX2 R16, R16 ;  /* 0x0000001000107308 */ /* 0x000ee20000000800 */
[----:B----4-:R-:W-:-:S07]  /*4450*/  FADD R11, R108, R11 ;  /* 0x0000000b6c0b7221 */ /* 0x010fce0000000000 */
[----:B------:R-:W4:Y:S01]  /*4460*/  MUFU.EX2 R69, R142 ;  /* 0x0000008e00457308 */ /* 0x000f220000000800 */
[----:B------:R-:W-:Y:S01]  /*4470*/  F2FP.F16.F32.PACK_AB R75, R119, R115 ;  /* 0x00000073774b723e */ /* 0x000fe200000000ff */
[----:B------:R-:W-:Y:S01]  /*4480*/  HMMA.16816.F32 R96, R88, R120, R96 ;  /* 0x000000785860723c */ /* 0x000fe20000001860 */
[----:B-1----:R-:W-:-:S05]  /*4490*/  FADD R68, R14, R9 ;  /* 0x000000090e447221 */ /* 0x002fca0000000000 */
[----:B------:R-:W1:Y:S01]  /*44a0*/  MUFU.EX2 R17, R17 ;  /* 0x0000001100117308 */ /* 0x000e620000000800 */
[----:B--2---:R-:W-:-:S07]  /*44b0*/  FADD R88, R110, R11 ;  /* 0x0000000b6e587221 */ /* 0x004fce0000000000 */
[----:B------:R-:W2:Y:S01]  /*44c0*/  MUFU.EX2 R92, R92 ;  /* 0x0000005c005c7308 */ /* 0x000ea20000000800 */
[----:B------:R-:W-:Y:S01]  /*44d0*/  FADD R111, R15, R68 ;  /* 0x000000440f6f7221 */ /* 0x000fe20000000000 */
[----:B0-----:R-:W-:-:S06]  /*44e0*/  FADD R68, R93, R88 ;  /* 0x000000585d447221 */ /* 0x001fcc0000000000 */
[----:B------:R-:W0:Y:S01]  /*44f0*/  MUFU.EX2 R112, R112 ;  /* 0x0000007000707308 */ /* 0x000e220000000800 */
[----:B------:R-:W-:Y:S01]  /*4500*/  HMMA.16816.F32 R84, R72, R94, R84 ;  /* 0x0000005e4854723c */ /* 0x000fe20000001854 */
[----:B------:R-:W5:Y:S04]  /*4510*/  LDSM.16.M88.4 R8, [R114+UR5+0x1080] ;  /* 0x001080057208783b */ /* 0x000f680008000200 */
[----:B------:R-:W-:Y:S02]  /*4520*/  LDSM.16.M88.4 R88, [R114+UR5+0x1880] ;  /* 0x001880057258783b */ /* 0x000fe40008000200 */
[----:B------:R-:W-:Y:S01]  /*4530*/  MUFU.EX2 R109, R109 ;  /* 0x0000006d006d7308 */ /* 0x000fe20000000800 */
[----:B---3--:R-:W-:Y:S01]  /*4540*/  FADD R94, R16, R111 ;  /* 0x0000006f105e7221 */ /* 0x008fe20000000000 */
[----:B----4-:R-:W-:-:S06]  /*4550*/  FADD R111, R69, R68 ;  /* 0x00000044456f7221 */ /* 0x010fcc0000000000 */
[----:B------:R-:W3:Y:S08]  /*4560*/  MUFU.EX2 R116, R116 ;  /* 0x0000007400747308 */ /* 0x000ef00000000800 */
[----:B------:R-:W4:Y:S01]  /*4570*/  MUFU.EX2 R118, R147 ;  /* 0x0000009300767308 */ /* 0x000f220000000800 */
[C---:B------:R-:W-:Y:S01]  /*4580*/  HMMA.16816.F32 R100, R72.reuse, R102, R76 ;  /* 0x000000664864723c */ /* 0x040fe2000000184c */
[----:B-1----:R-:W-:Y:S01]  /*4590*/  FADD R95, R17, R94 ;  /* 0x0000005e115f7221 */ /* 0x002fe20000000000 */
[----:B--2---:R-:W-:Y:S01]  /*45a0*/  FADD R68, R92, R111 ;  /* 0x0000006f5c447221 */ /* 0x004fe20000000000 */
[----:B------:R-:W-:Y:S02]  /*45b0*/  LDSM.16.M88.4 R76, [R114+UR5+0x880] ;  /* 0x00088005724c783b */ /* 0x000fe40008000200 */
[----:B0-----:R-:W-:Y:S01]  /*45c0*/  FADD R95, R112, R95 ;  /* 0x0000005f705f7221 */ /* 0x001fe20000000000 */
[----:B------:R-:W-:Y:S03]  /*45d0*/  HMMA.16816.F32 R80, R72, R70, R80 ;  /* 0x000000464850723c */ /* 0x000fe60000001850 */
[----:B---3--:R-:W-:-:S04]  /*45e0*/  FADD R95, R116, R95 ;  /* 0x0000005f745f7221 */ /* 0x008fc80000000000 */
[----:B------:R-:W-:-:S04]  /*45f0*/  FADD R71, R109, R68 ;  /* 0x000000446d477221 */ /* 0x000fc80000000000 */
[----:B----4-:R-:W-:Y:S01]  /*4600*/  FADD R71, R118, R71 ;  /* 0x0000004776477221 */ /* 0x010fe20000000000 */
[----:B------:R-:W0:Y:S04]  /*4610*/  SHFL.BFLY PT, R68, R95, 0x2, 0x1f ;  /* 0x0c401f005f447f89 */ /* 0x000e2800000e0000 */
[----:B------:R-:W1:Y:S01]  /*4620*/  SHFL.BFLY PT, R70, R71, 0x2, 0x1f ;  /* 0x0c401f0047467f89 */ /* 0x000e6200000e0000 */
[----:B------:R-:W-:Y:S01]  /*4630*/  HMMA.16816.F32 R96, R72, R122, R96 ;  /* 0x0000007a4860723c */ /* 0x000fe20000001860 */
[----:B------:R-:W-:Y:S02]  /*4640*/  F2FP.F16.F32.PACK_AB R12, R13, R12 ;  /* 0x0000000c0d0c723e */ /* 0x000fe400000000ff */
[----:B------:R-:W-:Y:S02]  /*4650*/  F2FP.F16.F32.PACK_AB R14, R15, R14 ;  /* 0x0000000e0f0e723e */ /* 0x000fe400000000ff */
[----:B------:R-:W-:-:S02]  /*4660*/  F2FP.F16.F32.PACK_AB R13, R108, R7 ;  /* 0x000000076c0d723e */ /* 0x000fc400000000ff */
[----:B------:R-:W-:-:S07]  /*4670*/  F2FP.F16.F32.PACK_AB R15, R93, R110 ;  /* 0x0000006e5d0f723e */ /* 0x000fce00000000ff */
[----:B-----5:R-:W-:Y:S01]  /*4680*/  HMMA.16816.F32 R72, R12, R8, R80 ;  /* 0x000000080c48723c */ /* 0x020fe20000001850 */
[----:B0-----:R-:W-:-:S06]  /*4690*/  FADD R7, R95, R68 ;  /* 0x000000445f077221 */ /* 0x001fcc0000000000 */
[----:B-1----:R-:W-:Y:S01]  /*46a0*/  FADD R9, R71, R70 ;  /* 0x0000004647097221 */ /* 0x002fe20000000000 */
[C---:B------:R-:W-:Y:S01]  /*46b0*/  HMMA.16816.F32 R100, R12.reuse, R104, R100 ;  /* 0x000000680c64723c */ /* 0x040fe20000001864 */
[----:B------:R-:W0:Y:S05]  /*46c0*/  SHFL.BFLY PT, R8, R7, 0x1, 0x1f ;  /* 0x0c201f0007087f89 */ /* 0x000e2a00000e0000 */
[C---:B------:R-:W-:Y:S06]  /*46d0*/  HMMA.16816.F32 R84, R12.reuse, R76, R84 ;  /* 0x0000004c0c54723c */ /* 0x040fec0000001854 */
[----:B------:R-:W-:Y:S01]  /*46e0*/  HMMA.16816.F32 R96, R12, R88, R96 ;  /* 0x000000580c60723c */ /* 0x000fe20000001860 */
[----:B------:R-:W1:Y:S01]  /*46f0*/  SHFL.BFLY PT, R12, R9, 0x1, 0x1f ;  /* 0x0c201f00090c7f89 */ /* 0x000e6200000e0000 */
[----:B------:R-:W-:Y:S01]  /*4700*/  UIADD3 UR4, UR4, 0x80, URZ ;  /* 0x0000008004047890 */ /* 0x000fe2000fffe03f */
[----:B------:R-:W-:-:S05]  /*4710*/  F2FP.F16.F32.PACK_AB R68, R17, R16 ;  /* 0x000000101144723e */ /* 0x000fca00000000ff */
[----:B------:R-:W-:Y:S02]  /*4720*/  ISETP.LE.AND P0, PT, R252, UR4, PT ;  /* 0x00000004fc007c0c */ /* 0x000fe4000bf03270 */
[----:B------:R-:W-:Y:S02]  /*4730*/  F2FP.F16.F32.PACK_AB R69, R92, R69 ;  /* 0x000000455c45723e */ /* 0x000fe400000000ff */
[----:B------:R-:W-:Y:S02]  /*4740*/  F2FP.F16.F32.PACK_AB R70, R116, R112 ;  /* 0x000000707446723e */ /* 0x000fe400000000ff */
[----:B------:R-:W-:Y:S01]  /*4750*/  F2FP.F16.F32.PACK_AB R71, R118, R109 ;  /* 0x0000006d7647723e */ /* 0x000fe200000000ff */
[----:B0-----:R-:W-:Y:S01]  /*4760*/  FADD R8, R7, R8 ;  /* 0x0000000807087221 */ /* 0x001fe20000000000 */
[----:B------:R-:W-:-:S05]  /*4770*/  LEA R0, R241, R0, 0x7 ;  /* 0x00000000f1007211 */ /* 0x000fca00078e38ff */
[----:B------:R-:W-:Y:S01]  /*4780*/  HMMA.16816.F32 R80, R68, R106, R100 ;  /* 0x0000006a4450723c */ /* 0x000fe20000001864 */
[----:B-1----:R-:W-:-:S05]  /*4790*/  FADD R9, R9, R12 ;  /* 0x0000000c09097221 */ /* 0x002fca0000000000 */
[----:B------:R-:W-:Y:S01]  /*47a0*/  HMMA.16816.F32 R76, R68, R78, R84 ;  /* 0x0000004e444c723c */ /* 0x000fe20000001854 */
[----:B------:R-:W-:Y:S01]  /*47b0*/  FFMA R2, R117, R2, R8 ;  /* 0x0000000275027223 */ /* 0x000fe20000000008 */
[----:B------:R-:W-:-:S04]  /*47c0*/  FFMA R6, R124, R6, R9 ;  /* 0x000000067c067223 */ /* 0x000fc80000000009 */
[----:B------:R-:W-:Y:S01]  /*47d0*/  HMMA.16816.F32 R72, R68, R10, R72 ;  /* 0x0000000a4448723c */ /* 0x000fe20000001848 */
[----:B------:R-:W-:Y:S02]  /*47e0*/  LEA R5, R3, R5, 0x7 ;  /* 0x0000000503057211 */ /* 0x000fe400078e38ff */
[----:B------:R-:W-:-:S03]  /*47f0*/  MOV R191, R4 ;  /* 0x0000000400bf7202 */ /* 0x000fc60000000f00 */
[----:B------:R-:W-:Y:S01]  /*4800*/  HMMA.16816.F32 R68, R68, R90, R96 ;  /* 0x0000005a4444723c */ /* 0x000fe20000001860 */
[----:B------:R-:W-:Y:S01]  /*4810*/  MOV R190, R113 ;  /* 0x0000007100be7202 */ /* 0x000fe20000000f00 */
[----:B------:R-:W-:-:S07]  /*4820*/  NOP ;  /* 0x0000000000007918 */ /* 0x000fce0000000000 */
[----:B------:R-:W-:-:S15]  /*4830*/  @!P0 BRA `(.L_x_1) ;  /* 0xffffffcc005c8947 */ /* 0x000fde000383ffff */
[----:B------:R-:W-:-:S07]  /*4840*/  MOV R19, R4 ;  /* 0x0000000400137202 */ /* 0x000fce0000000f00 */
.L_x_0:
[----:B------:R-:W1:Y:S01]  /*4850*/  S2R R32, SR_TID.X ;  /* 0x0000000000207919 */ /* 0x000e620000002100 */
[----:B------:R-:W2:Y:S01]  /*4860*/  S2UR UR5, SR_CgaCtaId ;  /* 0x00000000000579c3 */ /* 0x000ea20000008800 */
[----:B------:R-:W-:Y:S01]  /*4870*/  UMOV UR4, 0x400 ;  /* 0x0000040000047882 */ /* 0x000fe20000000000 */
[----:B------:R-:W-:-:S06]  /*4880*/  MOV R15, R2 ;  /* 0x00000002000f7202 */ /* 0x000fcc0000000f00 */
[----:B------:R-:W-:Y:S01]  /*4890*/  BAR.SYNC.DEFER_BLOCKING 0x0 ;  /* 0x0000000000007b1d */ /* 0x000fe20000010000 */
[----:B------:R-:W-:Y:S02]  /*48a0*/  MOV R13, R6 ;  /* 0x00000006000d7202 */ /* 0x000fe40000000f00 */
[----:B------:R-:W-:Y:S02]  /*48b0*/  FSETP.GEU.AND P1, PT, R15, 1.175494350822287508e-38, PT ;  /* 0x008000000f00780b */ /* 0x000fe40003f2e000 */
[C---:B------:R-:W-:Y:S01]  /*48c0*/  FSETP.GT.AND P0, PT, |R13|.reuse, 8.50705917302346158658e+37, PT ;  /* 0x7e8000000d00780b */ /* 0x040fe20003f04200 */
[C---:B------:R-:W-:Y:S01]  /*48d0*/  FMUL R2, R13.reuse, 8388608 ;  /* 0x4b0000000d027820 */ /* 0x040fe20000400000 */
[C---:B------:R-:W-:Y:S01]  /*48e0*/  FSETP.GEU.AND P2, PT, R13.reuse, 1.175494350822287508e-38, PT ;  /* 0x008000000d00780b */ /* 0x040fe20003f4e000 */
[----:B------:R-:W3:Y:S01]  /*48f0*/  S2R R33, SR_TID.X ;  /* 0x0000000000217919 */ /* 0x000ee20000002100 */
[C---:B------:R-:W-:Y:S02]  /*4900*/  FSETP.GEU.AND P3, PT, |R13|.reuse, 1.175494350822287508e-38, PT ;  /* 0x008000000d00780b */ /* 0x040fe40003f6e200 */
[----:B------:R-:W-:Y:S01]  /*4910*/  FSEL R30, R2, R13, !P2 ;  /* 0x0000000d021e7208 */ /* 0x000fe20005000000 */
[----:B------:R-:W4:Y:S06]  /*4920*/  S2R R31, SR_CTAID.X ;  /* 0x00000000001f7919 */ /* 0x000f2c0000002500 */
[----:B------:R-:W-:Y:S01]  /*4930*/  @P0 FMUL R13, R13, 0.25 ;  /* 0x3e8000000d0d0820 */ /* 0x000fe20000400000 */
[----:B------:R-:W-:Y:S01]  /*4940*/  @P0 FMUL R71, R71, 0.25 ;  /* 0x3e80000047470820 */ /* 0x000fe20000400000 */
[----:B------:R-:W-:Y:S01]  /*4950*/  @P0 FMUL R70, R70, 0.25 ;  /* 0x3e80000046460820 */ /* 0x000fe20000400000 */
[----:B--2---:R-:W-:Y:S01]  /*4960*/  ULEA UR7, UR5, UR4, 0x18 ;  /* 0x0000000405077291 */ /* 0x004fe2000f8ec03f */
[----:B------:R-:W-:Y:S01]  /*4970*/  @!P3 FMUL R13, R13, 16777216 ;  /* 0x4b8000000d0db820 */ /* 0x000fe20000400000 */
[----:B------:R-:W-:Y:S01]  /*4980*/  @P0 FMUL R75, R75, 0.25 ;  /* 0x3e8000004b4b0820 */ /* 0x000fe20000400000 */
[----:B------:R-:W-:Y:S01]  /*4990*/  @P0 FMUL R74, R74, 0.25 ;  /* 0x3e8000004a4a0820 */ /* 0x000fe20000400000 */
[----:B------:R-:W-:Y:S01]  /*49a0*/  @P0 FMUL R79, R79, 0.25 ;  /* 0x3e8000004f4f0820 */ /* 0x000fe20000400000 */
[----:B------:R-:W-:Y:S01]  /*49b0*/  @P0 FMUL R78, R78, 0.25 ;  /* 0x3e8000004e4e0820 */ /* 0x000fe20000400000 */
[----:B------:R-:W-:Y:S01]  /*49c0*/  @P0 FMUL R83, R83, 0.25 ;  /* 0x3e80000053530820 */ /* 0x000fe20000400000 */
[----:B-1----:R-:W-:Y:S01]  /*49d0*/  SHF.L.U32 R0, R32, 0x2, RZ ;  /* 0x0000000220007819 */ /* 0x002fe200000006ff */
[----:B------:R-:W-:Y:S01]  /*49e0*/  @P0 FMUL R82, R82, 0.25 ;  /* 0x3e80000052520820 */ /* 0x000fe20000400000 */
[----:B0-----:R-:W-:Y:S01]  /*49f0*/  SHF.L.U32 R3, R32, 0x6, RZ ;  /* 0x0000000620037819 */ /* 0x001fe200000006ff */
[----:B------:R-:W-:Y:S01]  /*4a00*/  @!P3 FMUL R71, R71, 16777216 ;  /* 0x4b8000004747b820 */ /* 0x000fe20000400000 */
[----:B------:R-:W-:Y:S01]  /*4a10*/  LOP3.LUT R0, R0, 0xb8, RZ, 0xc0, !PT ;  /* 0x000000b800007812 */ /* 0x000fe200078ec0ff */
[----:B------:R-:W-:Y:S01]  /*4a20*/  @!P3 FMUL R70, R70, 16777216 ;  /* 0x4b8000004646b820 */ /* 0x000fe20000400000 */
[----:B------:R-:W-:Y:S01]  /*4a30*/  LOP3.LUT R10, R32, 0x7, RZ, 0xc0, !PT ;  /* 0x00000007200a7812 */ /* 0x000fe200078ec0ff */
[----:B------:R-:W-:Y:S01]  /*4a40*/  @!P3 FMUL R75, R75, 16777216 ;  /* 0x4b8000004b4bb820 */ /* 0x000fe20000400000 */
[--C-:B------:R-:W-:Y:S01]  /*4a50*/  SHF.R.U32.HI R8, RZ, 0x1, R32.reuse ;  /* 0x00000001ff087819 */ /* 0x100fe20000011620 */
[----:B------:R-:W-:Y:S01]  /*4a60*/  @!P3 FMUL R74, R74, 16777216 ;  /* 0x4b8000004a4ab820 */ /* 0x000fe20000400000 */
[----:B------:R-:W-:Y:S01]  /*4a70*/  LOP3.LUT R4, R0, 0x40, R3, 0xf8, !PT ;  /* 0x0000004000047812 */ /* 0x000fe200078ef803 */
[----:B------:R-:W-:Y:S01]  /*4a80*/  @!P3 FMUL R79, R79, 16777216 ;  /* 0x4b8000004f4fb820 */ /* 0x000fe20000400000 */
[----:B------:R-:W-:Y:S01]  /*4a90*/  LEA R3, R10, UR7, 0x3 ;  /* 0x000000070a037c11 */ /* 0x000fe2000f8e18ff */
[----:B------:R-:W-:Y:S01]  /*4aa0*/  @!P3 FMUL R78, R78, 16777216 ;  /* 0x4b8000004e4eb820 */ /* 0x000fe20000400000 */
[----:B------:R-:W-:Y:S01]  /*4ab0*/  LOP3.LUT R8, R8, 0x4, RZ, 0xc0, !PT ;  /* 0x0000000408087812 */ /* 0x000fe200078ec0ff */
[----:B------:R-:W-:Y:S01]  /*4ac0*/  @!P3 FMUL R83, R83, 16777216 ;  /* 0x4b8000005353b820 */ /* 0x000fe20000400000 */
[----:B------:R-:W-:Y:S01]  /*4ad0*/  SHF.R.S32.HI R0, RZ, 0x4, R32 ;  /* 0x00000004ff007819 */ /* 0x000fe20000011420 */
[----:B------:R-:W-:Y:S01]  /*4ae0*/  @!P3 FMUL R82, R82, 16777216 ;  /* 0x4b8000005252b820 */ /* 0x000fe20000400000 */
[----:B------:R-:W-:Y:S01]  /*4af0*/  IADD3 R11, R8, R3, RZ ;  /* 0x00000003080b7210 */ /* 0x000fe20007ffe0ff */
[----:B------:R-:W-:Y:S01]  /*4b00*/  ULDC.64 UR4, c[0x0][0x270] ;  /* 0x00009c0000047ab9 */ /* 0x000fe20000000a00 */
[----:B------:R-:W-:Y:S01]  /*4b10*/  SGXT R3, R0, 0x1 ;  /* 0x000000010003781a */ /* 0x000fe20000000200 */
[----:B------:R-:W-:Y:S01]  /*4b20*/  FMUL R0, R15, 8388608 ;  /* 0x4b0000000f007820 */ /* 0x000fe20000400000 */
[----:B------:R-:W-:Y:S01]  /*4b30*/  SHF.L.U32 R5, R32, 0x3, RZ ;  /* 0x0000000320057819 */ /* 0x000fe200000006ff */
[----:B------:R-:W-:Y:S01]  /*4b40*/  UIMAD UR4, UR6, UR4, URZ ;  /* 0x00000004060472a4 */ /* 0x000fe2000f8e023f */
[----:B------:R-:W-:-:S02]  /*4b50*/  LOP3.LUT R26, R4, 0x240, R3, 0x78, !PT ;  /* 0x00000240041a7812 */ /* 0x000fc400078e7803 */
[----:B------:R-:W-:Y:S01]  /*4b60*/  FSEL R29, R0, R15, !P1 ;  /* 0x0000000f001d7208 */ /* 0x000fe20004800000 */
[----:B------:R-:W-:Y:S01]  /*4b70*/  USHF.L.U32 UR8, UR4, 0x1, URZ ;  /* 0x0000000104087899 */ /* 0x000fe2000800063f */
[----:B------:R-:W-:Y:S02]  /*4b80*/  LOP3.LUT R5, R5, 0x180, RZ, 0xc0, !PT ;  /* 0x0000018005057812 */ /* 0x000fe400078ec0ff */
[----:B------:R-:W-:Y:S02]  /*4b90*/  IADD3 R2, R29, -0x3f3504f3, RZ ;  /* 0xc0cafb0d1d027810 */ /* 0x000fe40007ffe0ff */
[----:B------:R-:W-:Y:S02]  /*4ba0*/  IADD3 R3, R30, -0x3f3504f3, RZ ;  /* 0xc0cafb0d1e037810 */ /* 0x000fe40007ffe0ff */
[----:B------:R-:W-:Y:S02]  /*4bb0*/  FSEL R0, RZ, -23, P1 ;  /* 0xc1b80000ff007808 */ /* 0x000fe40000800000 */
[----:B------:R-:W-:-:S02]  /*4bc0*/  LOP3.LUT R2, R2, 0xff800000, RZ, 0xc0, !PT ;  /* 0xff80000002027812 */ /* 0x000fc400078ec0ff */
[----:B------:R-:W-:Y:S02]  /*4bd0*/  FSETP.GT.AND P1, PT, |R15|, 8.50705917302346158658e+37, PT ;  /* 0x7e8000000f00780b */ /* 0x000fe40003f24200 */
[----:B------:R-:W-:Y:S02]  /*4be0*/  LEA R7, R10, R5, 0x4 ;  /* 0x000000050a077211 */ /* 0x000fe400078e20ff */
[----:B------:R-:W-:Y:S02]  /*4bf0*/  LOP3.LUT R5, R3, 0xff800000, RZ, 0xc0, !PT ;  /* 0xff80000003057812 */ /* 0x000fe400078ec0ff */
[----:B------:R-:W-:Y:S02]  /*4c00*/  FSEL R4, RZ, -23, P2 ;  /* 0xc1b80000ff047808 */ /* 0x000fe40001000000 */
[----:B------:R-:W-:Y:S02]  /*4c10*/  I2FP.F32.S32 R3, R2 ;  /* 0x0000000200037245 */ /* 0x000fe40000201400 */
[----:B------:R-:W-:-:S02]  /*4c20*/  FSETP.GEU.AND P2, PT, |R15|, 1.175494350822287508e-38, PT ;  /* 0x008000000f00780b */ /* 0x000fc40003f4e200 */
[----:B------:R-:W-:Y:S01]  /*4c30*/  LOP3.LUT R9, R7, 0x48, R32, 0x78, !PT ;  /* 0x0000004807097812 */ /* 0x000fe200078e7820 */
[----:B------:R-:W-:Y:S01]  /*4c40*/  FFMA.FTZ R0, R3, 1.1920928955078125e-07, R0 ;  /* 0x3400000003007823 */ /* 0x000fe20000010000 */
[----:B------:R-:W-:Y:S01]  /*4c50*/  @P1 FMUL R15, R15, 0.25 ;  /* 0x3e8000000f0f1820 */ /* 0x000fe20000400000 */
[----:B------:R-:W0:Y:S01]  /*4c60*/  MUFU.RCP R3, R13 ;  /* 0x0000000d00037308 */ /* 0x000e220000001000 */
[C---:B------:R-:W-:Y:S01]  /*4c70*/  SHF.L.U32 R8, R32.reuse, 0x7, RZ ;  /* 0x0000000720087819 */ /* 0x040fe200000006ff */
[----:B------:R-:W-:Y:S01]  /*4c80*/  @P1 FMUL R69, R69, 0.25 ;  /* 0x3e80000045451820 */ /* 0x000fe20000400000 */
[----:B------:R-:W-:Y:S01]  /*4c90*/  LOP3.LUT R6, R32, 0x10, RZ, 0xc0, !PT ;  /* 0x0000001020067812 */ /* 0x000fe200078ec0ff */
[----:B------:R-:W-:Y:S01]  /*4ca0*/  @P1 FMUL R68, R68, 0.25 ;  /* 0x3e80000044441820 */ /* 0x000fe20000400000 */
[-C--:B------:R-:W-:Y:S01]  /*4cb0*/  I2FP.F32.S32 R7, R5.reuse ;  /* 0x0000000500077245 */ /* 0x080fe20000201400 */
[----:B------:R-:W-:Y:S01]  /*4cc0*/  @P1 FMUL R73, R73, 0.25 ;  /* 0x3e80000049491820 */ /* 0x000fe20000400000 */
[----:B------:R-:W-:Y:S01]  /*4cd0*/  IADD3 R2, R29, -R2, RZ ;  /* 0x800000021d027210 */ /* 0x000fe20007ffe0ff */
[----:B------:R-:W-:Y:S01]  /*4ce0*/  @!P2 FMUL R15, R15, 16777216 ;  /* 0x4b8000000f0fa820 */ /* 0x000fe20000400000 */
[----:B------:R-:W-:Y:S01]  /*4cf0*/  LOP3.LUT R27, R9, 0x600, R8, 0xf8, !PT ;  /* 0x00000600091b7812 */ /* 0x000fe200078ef808 */
[----:B------:R-:W-:Y:S01]  /*4d00*/  FFMA.FTZ R4, R7, 1.1920928955078125e-07, R4 ;  /* 0x3400000007047823 */ /* 0x000fe20000010004 */
[----:B------:R-:W-:Y:S01]  /*4d10*/  IADD3 R5, R30, -R5, RZ ;  /* 0x800000051e057210 */ /* 0x000fe20007ffe0ff */
[----:B------:R-:W1:Y:S01]  /*4d20*/  MUFU.RCP R9, R15 ;  /* 0x0000000f00097308 */ /* 0x000e620000001000 */
[----:B------:R-:W-:Y:S01]  /*4d30*/  LEA R28, R6, R11, 0x2 ;  /* 0x0000000b061c7211 */ /* 0x000fe200078e10ff */
[----:B------:R-:W-:Y:S01]  /*4d40*/  FADD R2, R2, -1 ;  /* 0xbf80000002027421 */ /* 0x000fe20000000000 */
[----:B------:R-:W-:Y:S01]  /*4d50*/  MOV R6, 0x3dc6b27f ;  /* 0x3dc6b27f00067802 */ /* 0x000fe20000000f00 */
[----:B------:R-:W-:Y:S01]  /*4d60*/  FADD R5, R5, -1 ;  /* 0xbf80000005057421 */ /* 0x000fe20000000000 */
[C---:B0-----:R-:W-:Y:S01]  /*4d70*/  FMUL R7, R3.reuse, R71 ;  /* 0x0000004703077220 */ /* 0x041fe20000400000 */
[C---:B------:R-:W-:Y:S01]  /*4d80*/  FMUL R8, R3.reuse, R70 ;  /* 0x0000004603087220 */ /* 0x040fe20000400000 */
[C---:B------:R-:W-:Y:S01]  /*4d90*/  FMUL R12, R3.reuse, R75 ;  /* 0x0000004b030c7220 */ /* 0x040fe20000400000 */
[C---:B------:R-:W-:Y:S01]  /*4da0*/  FMUL R13, R3.reuse, R74 ;  /* 0x0000004a030d7220 */ /* 0x040fe20000400000 */
[C---:B------:R-:W-:Y:S01]  /*4db0*/  FMUL R16, R3.reuse, R79 ;  /* 0x0000004f03107220 */ /* 0x040fe20000400000 */
[C---:B------:R-:W-:Y:S01]  /*4dc0*/  FMUL R17, R3.reuse, R78 ;  /* 0x0000004e03117220 */ /* 0x040fe20000400000 */
[C---:B------:R-:W-:Y:S01]  /*4dd0*/  FMUL R21, R3.reuse, R83 ;  /* 0x0000005303157220 */ /* 0x040fe20000400000 */
[----:B------:R-:W-:Y:S01]  /*4de0*/  FMUL R22, R3, R82 ;  /* 0x0000005203167220 */ /* 0x000fe20000400000 */
[-C--:B------:R-:W-:Y:S01]  /*4df0*/  FFMA.FTZ R3, R2, R6.reuse, -0.16845393180847167969 ;  /* 0xbe2c7f3002037423 */ /* 0x080fe20000010006 */
[----:B------:R-:W-:Y:S01]  /*4e00*/  FFMA.FTZ R6, R5, R6, -0.16845393180847167969 ;  /* 0xbe2c7f3005067423 */ /* 0x000fe20000010006 */
[----:B------:R-:W-:Y:S01]  /*4e10*/  @P1 FMUL R72, R72, 0.25 ;  /* 0x3e80000048481820 */ /* 0x000fe20000400000 */
[----:B------:R-:W-:Y:S01]  /*4e20*/  @P1 FMUL R77, R77, 0.25 ;  /* 0x3e8000004d4d1820 */ /* 0x000fe20000400000 */
[----:B------:R-:W-:Y:S01]  /*4e30*/  @P1 FMUL R76, R76, 0.25 ;  /* 0x3e8000004c4c1820 */ /* 0x000fe20000400000 */
[----:B------:R-:W-:Y:S01]  /*4e40*/  @P1 FMUL R80, R80, 0.25 ;  /* 0x3e80000050501820 */ /* 0x000fe20000400000 */
[----:B------:R-:W-:Y:S01]  /*4e50*/  @P1 FMUL R81, R81, 0.25 ;  /* 0x3e80000051511820 */ /* 0x000fe20000400000 */
[----:B------:R-:W-:Y:S01]  /*4e60*/  FFMA.FTZ R6, R5, R6, 0.1716887056827545166 ;  /* 0x3e2fcf2a05067423 */ /* 0x000fe20000010006 */
[----:B------:R-:W-:Y:S01]  /*4e70*/  @!P2 FMUL R69, R69, 16777216 ;  /* 0x4b8000004545a820 */ /* 0x000fe20000400000 */
[----:B------:R-:W-:Y:S01]  /*4e80*/  @!P2 FMUL R68, R68, 16777216 ;  /* 0x4b8000004444a820 */ /* 0x000fe20000400000 */
[----:B------:R-:W-:Y:S01]  /*4e90*/  @!P2 FMUL R73, R73, 16777216 ;  /* 0x4b8000004949a820 */ /* 0x000fe20000400000 */
[----:B------:R-:W-:Y:S01]  /*4ea0*/  @!P2 FMUL R72, R72, 16777216 ;  /* 0x4b8000004848a820 */ /* 0x000fe20000400000 */
[----:B------:R-:W-:Y:S01]  /*4eb0*/  @!P2 FMUL R77, R77, 16777216 ;  /* 0x4b8000004d4da820 */ /* 0x000fe20000400000 */
[----:B------:R-:W-:Y:S01]  /*4ec0*/  @!P2 FMUL R76, R76, 16777216 ;  /* 0x4b8000004c4ca820 */ /* 0x000fe20000400000 */
[----:B------:R-:W-:Y:S01]  /*4ed0*/  @!P2 FMUL R80, R80, 16777216 ;  /* 0x4b8000005050a820 */ /* 0x000fe20000400000 */
[----:B------:R-:W-:Y:S01]  /*4ee0*/  @!P2 FMUL R81, R81, 16777216 ;  /* 0x4b8000005151a820 */ /* 0x000fe20000400000 */
[----:B------:R-:W-:Y:S01]  /*4ef0*/  FFMA.FTZ R6, R5, R6, -0.17900948226451873779 ;  /* 0xbe374e4305067423 */ /* 0x000fe20000010006 */
[C---:B-1----:R-:W-:Y:S01]  /*4f00*/  FMUL R10, R9.reuse, R69 ;  /* 0x00000045090a7220 */ /* 0x042fe20000400000 */
[C---:B------:R-:W-:Y:S01]  /*4f10*/  FMUL R11, R9.reuse, R68 ;  /* 0x00000044090b7220 */ /* 0x040fe20000400000 */
[C---:B------:R-:W-:Y:S01]  /*4f20*/  FMUL R15, R9.reuse, R73 ;  /* 0x00000049090f7220 */ /* 0x040fe20000400000 */
[C---:B------:R-:W-:Y:S01]  /*4f30*/  FMUL R14, R9.reuse, R72 ;  /* 0x00000048090e7220 */ /* 0x040fe20000400000 */
[C---:B------:R-:W-:Y:S01]  /*4f40*/  FMUL R18, R9.reuse, R77 ;  /* 0x0000004d09127220 */ /* 0x040fe20000400000 */
[C---:B------:R-:W-:Y:S01]  /*4f50*/  FMUL R20, R9.reuse, R76 ;  /* 0x0000004c09147220 */ /* 0x040fe20000400000 */
[C---:B------:R-:W-:Y:S01]  /*4f60*/  FMUL R23, R9.reuse, R80 ;  /* 0x0000005009177220 */ /* 0x040fe20000400000 */
[----:B------:R-:W-:Y:S01]  /*4f70*/  FMUL R9, R9, R81 ;  /* 0x0000005109097220 */ /* 0x000fe20000400000 */
[----:B------:R-:W-:Y:S01]  /*4f80*/  FFMA.FTZ R6, R5, R6, 0.20512372255325317383 ;  /* 0x3e520bf405067423 */ /* 0x000fe20000010006 */
[----:B------:R-:W-:Y:S01]  /*4f90*/  F2FP.F16.F32.PACK_AB R25, R11, R14 ;  /* 0x0000000e0b19723e */ /* 0x000fe200000000ff */
[----:B------:R-:W-:Y:S01]  /*4fa0*/  FFMA.FTZ R3, R2, R3, 0.1716887056827545166 ;  /* 0x3e2fcf2a02037423 */ /* 0x000fe20000010003 */
[----:B------:R-:W-:Y:S01]  /*4fb0*/  F2FP.F16.F32.PACK_AB R24, R20, R23 ;  /* 0x000000171418723e */ /* 0x000fe200000000ff */
[C---:B------:R-:W-:Y:S01]  /*4fc0*/  FFMA.FTZ R6, R5.reuse, R6, -0.24046532809734344482 ;  /* 0xbe763c8b05067423 */ /* 0x040fe20000010006 */
[----:B------:R-:W-:Y:S01]  /*4fd0*/  F2FP.F16.F32.PACK_AB R15, R10, R15 ;  /* 0x0000000f0a0f723e */ /* 0x000fe200000000ff */
[----:B------:R-:W-:Y:S01]  /*4fe0*/  FFMA.FTZ R3, R2, R3, -0.17900948226451873779 ;  /* 0xbe374e4302037423 */ /* 0x000fe20000010003 */
[----:B------:R-:W-:Y:S01]  /*4ff0*/  F2FP.F16.F32.PACK_AB R14, R18, R9 ;  /* 0x00000009120e723e */ /* 0x000fe200000000ff */
[----:B------:R-:W-:Y:S01]  /*5000*/  FFMA.FTZ R6, R5, R6, 0.28857114911079406738 ;  /* 0x3e93bf9905067423 */ /* 0x000fe20000010006 */
[----:B------:R-:W-:Y:S01]  /*5010*/  F2FP.F16.F32.PACK_AB R23, R8, R13 ;  /* 0x0000000d0817723e */ /* 0x000fe200000000ff */
[----:B------:R-:W-:Y:S01]  /*5020*/  STS.64 [R26+UR7], R24 ;  /* 0x000000181a007988 */ /* 0x000fe20008000a07 */
[----:B------:R-:W-:Y:S01]  /*5030*/  F2FP.F16.F32.PACK_AB R22, R17, R22 ;  /* 0x000000161116723e */ /* 0x000fe200000000ff */
[----:B------:R-:W-:Y:S01]  /*5040*/  FFMA.FTZ R6, R5, R6, -0.36067417263984680176 ;  /* 0xbeb8aa4905067423 */ /* 0x000fe20000010006 */
[----:B------:R-:W-:Y:S01]  /*5050*/  LOP3.LUT R8, R26, 0x8, RZ, 0x3c, !PT ;  /* 0x000000081a087812 */ /* 0x000fe200078e3cff */
[----:B------:R0:W-:Y:S01]  /*5060*/  STS.64 [R26+UR7+0x100], R14 ;  /* 0x0001000e1a007988 */ /* 0x0001e20008000a07 */
[----:B------:R-:W-:Y:S01]  /*5070*/  F2FP.F16.F32.PACK_AB R17, R7, R12 ;  /* 0x0000000c0711723e */ /* 0x000fe200000000ff */
[----:B------:R-:W-:Y:S01]  /*5080*/  FFMA.FTZ R3, R2, R3, 0.20512372255325317383 ;  /* 0x3e520bf402037423 */ /* 0x000fe20000010003 */
[----:B------:R-:W-:Y:S01]  /*5090*/  F2FP.F16.F32.PACK_AB R16, R16, R21 ;  /* 0x000000151010723e */ /* 0x000fe200000000ff */
[----:B------:R-:W-:Y:S01]  /*50a0*/  STS.64 [R8+UR7+0x400], R22 ;  /* 0x0004001608007988 */ /* 0x000fe20008000a07 */
[C---:B------:R-:W-:Y:S01]  /*50b0*/  FFMA.FTZ R6, R5.reuse, R6, 0.48089820146560668945 ;  /* 0x3ef6384a05067423 */ /* 0x040fe20000010006 */
[C---:B------:R-:W-:Y:S01]  /*50c0*/  FFMA.FTZ R3, R2.reuse, R3, -0.24046532809734344482 ;  /* 0xbe763c8b02037423 */ /* 0x040fe20000010003 */
[----:B------:R-:W1:Y:S01]  /*50d0*/  LDC R10, c[0x0][0x278] ;  /* 0x00009e00ff0a7b82 */ /* 0x000e620000000800 */
[----:B------:R2:W-:Y:S01]  /*50e0*/  STS.64 [R8+UR7+0x500], R16 ;  /* 0x0005001008007988 */ /* 0x0005e20008000a07 */
[----:B------:R-:W-:Y:S01]  /*50f0*/  FFMA.FTZ R6, R5, R6, -0.72134751081466674805 ;  /* 0xbf38aa3b05067423 */ /* 0x000fe20000010006 */
[----:B------:R-:W-:Y:S01]  /*5100*/  FFMA.FTZ R3, R2, R3, 0.28857114911079406738 ;  /* 0x3e93bf9902037423 */ /* 0x000fe20000010003 */
[----:B------:R-:W-:-:S02]  /*5110*/  ISETP.GE.U32.AND P1, PT, R29, 0x7f800000, PT ;  /* 0x7f8000001d00780c */ /* 0x000fc40003f26070 */
[C---:B------:R-:W-:Y:S01]  /*5120*/  FMUL R6, R5.reuse, R6 ;  /* 0x0000000605067220 */ /* 0x040fe20000400000 */
[C---:B------:R-:W-:Y:S01]  /*5130*/  FFMA.FTZ R3, R2.reuse, R3, -0.36067417263984680176 ;  /* 0xbeb8aa4902037423 */ /* 0x040fe20000010003 */
[----:B0-----:R-:W0:Y:S01]  /*5140*/  LDC.64 R14, c[0x0][0x228] ;  /* 0x00008a00ff0e7b82 */ /* 0x001e220000000a00 */
[----:B------:R-:W-:Y:S01]  /*5150*/  SHF.R.U32.HI R7, RZ, 0x5, R32 ;  /* 0x00000005ff077819 */ /* 0x000fe20000011620 */
[----:B------:R-:W-:Y:S01]  /*5160*/  FMUL R6, R5, R6 ;  /* 0x0000000605067220 */ /* 0x000fe20000400000 */
[C---:B------:R-:W-:Y:S01]  /*5170*/  FFMA.FTZ R3, R2.reuse, R3, 0.48089820146560668945 ;  /* 0x3ef6384a02037423 */ /* 0x040fe20000010003 */
[----:B---3--:R-:W-:Y:S02]  /*5180*/  LOP3.LUT R33, R33, 0x1f, RZ, 0xc0, !PT ;  /* 0x0000001f21217812 */ /* 0x008fe400078ec0ff */
[----:B------:R-:W-:Y:S01]  /*5190*/  FFMA.FTZ R5, R5, 1.4426950216293334961, R6 ;  /* 0x3fb8aa3b05057823 */ /* 0x000fe20000010006 */
[----:B------:R-:W-:Y:S01]  /*51a0*/  LOP3.LUT R6, R27, 0x8, RZ, 0x3c, !PT ;  /* 0x000000081b067812 */ /* 0x000fe200078e3cff */
[----:B------:R-:W-:Y:S01]  /*51b0*/  BAR.SYNC.DEFER_BLOCKING 0x0 ;  /* 0x0000000000007b1d */ /* 0x000fe20000010000 */
[----:B------:R-:W-:Y:S01]  /*51c0*/  FFMA.FTZ R3, R2, R3, -0.72134751081466674805 ;  /* 0xbf38aa3b02037423 */ /* 0x000fe20000010003 */
[----:B------:R-:W-:Y:S01]  /*51d0*/  SGXT.U32 R7, R7, 0x2 ;  /* 0x000000020707781a */ /* 0x000fe20000000000 */
[----:B------:R-:W-:Y:S01]  /*51e0*/  FADD R18, R4, R5 ;  /* 0x0000000504127221 */ /* 0x000fe20000000000 */
[----:B----4-:R-:W-:Y:S01]  /*51f0*/  LEA R31, R31, R33, 0x5 ;  /* 0x000000211f1f7211 */ /* 0x010fe200078e28ff */
[----:B------:R-:W-:Y:S01]  /*5200*/  FMUL R3, R2, R3 ;  /* 0x0000000302037220 */ /* 0x000fe20000400000 */
[----:B------:R-:W-:Y:S01]  /*5210*/  @P1 MOV R5, 0x7f800000 ;  /* 0x7f80000000051802 */ /* 0x000fe20000000f00 */
[----:B-1----:R-:W-:-:S02]  /*5220*/  IMAD R4, R7, R10, RZ ;  /* 0x0000000a07047224 */ /* 0x002fc400078e02ff */
[----:B------:R-:W-:Y:S01]  /*5230*/  FMUL R3, R2, R3 ;  /* 0x0000000302037220 */ /* 0x000fe20000400000 */
[----:B------:R-:W-:Y:S02]  /*5240*/  ISETP.GE.U32.AND P2, PT, R30, 0x7f800000, PT ;  /* 0x7f8000001e00780c */ /* 0x000fe40003f46070 */
[----:B------:R-:W-:Y:S01]  /*5250*/  LEA.HI R9, R32, 0x1c, RZ, 0x1b ;  /* 0x0000001c20097811 */ /* 0x000fe200078fd8ff */
[----:B------:R-:W-:Y:S01]  /*5260*/  FFMA.FTZ R3, R2, 1.4426950216293334961, R3 ;  /* 0x3fb8aa3b02037823 */ /* 0x000fe20000010003 */
[----:B------:R-:W-:Y:S01]  /*5270*/  IMAD R2, R31, UR5, RZ ;  /* 0x000000051f027c24 */ /* 0x000fe2000f8e02ff */
[----:B------:R-:W-:Y:S01]  /*5280*/  UIMAD.WIDE UR4, UR4, 0x2, URZ ;  /* 0x00000002040478a5 */ /* 0x000fe2000f8e023f */
[C---:B------:R-:W-:Y:S01]  /*5290*/  FSETP.NEU.AND P0, PT, R29.reuse, RZ, PT ;  /* 0x000000ff1d00720b */ /* 0x040fe20003f0d000 */
[----:B------:R-:W-:Y:S01]  /*52a0*/  FADD R0, R0, R3 ;  /* 0x0000000300007221 */ /* 0x000fe20000000000 */
[----:B------:R-:W-:Y:S01]  /*52b0*/  @P1 FFMA.FTZ R0, R29, R5, +INF ;  /* 0x7f8000001d001423 */ /* 0x000fe20000010005 */
[----:B------:R-:W-:Y:S01]  /*52c0*/  LEA R5, R10, R4, 0x2 ;  /* 0x000000040a057211 */ /* 0x000fe200078e10ff */
[----:B--2---:R-:W-:Y:S01]  /*52d0*/  IMAD R8, R9, R10, RZ ;  /* 0x0000000a09087224 */ /* 0x004fe200078e02ff */
[C---:B------:R-:W-:Y:S01]  /*52e0*/  SHF.L.U32 R3, R2.reuse, 0x1, RZ ;  /* 0x0000000102037819 */ /* 0x040fe200000006ff */
[----:B------:R-:W-:Y:S01]  /*52f0*/  IMAD.HI R2, R2, 0x2, RZ ;  /* 0x0000000202027827 */ /* 0x000fe200078e02ff */
[C---:B------:R-:W-:Y:S01]  /*5300*/  LEA R7, R10.reuse, R5, 0x2 ;  /* 0x000000050a077211 */ /* 0x040fe200078e10ff */
[----:B------:R-:W1:Y:S01]  /*5310*/  LDS.64 R26, [R27+UR7] ;  /* 0x000000071b1a7984 */ /* 0x000e620008000a00 */
[----:B0-----:R-:W-:Y:S01]  /*5320*/  IADD3 R14, P1, P3, R3, UR8, R14 ;  /* 0x00000008030e7c10 */ /* 0x001fe2000fb3e00e */
[----:B------:R-:W-:Y:S01]  /*5330*/  ULDC UR4, c[0x0][0x27c] ;  /* 0x00009f0000047ab9 */ /* 0x000fe20000000800 */
[----:B------:R-:W-:Y:S01]  /*5340*/  LEA R9, R10, R7, 0x2 ;  /* 0x000000070a097211 */ /* 0x000fe200078e10ff */
[----:B------:R0:W2:Y:S01]  /*5350*/  LDS.64 R20, [R6+UR7] ;  /* 0x0000000706147984 */ /* 0x0000a20008000a00 */
[----:B------:R-:W-:Y:S01]  /*5360*/  @P2 MOV R3, 0x7f800000 ;  /* 0x7f80000000032802 */ /* 0x000fe20000000f00 */
[----:B------:R-:W-:Y:S01]  /*5370*/  UIMAD UR4, UR6, UR4, URZ ;  /* 0x00000004060472a4 */ /* 0x000fe2000f8e023f */
[----:B------:R-:W-:-:S02]  /*5380*/  IADD3.X R22, R2, UR5, R15, P1, P3 ;  /* 0x0000000502167c10 */ /* 0x000fc40008fe640f */
[----:B------:R-:W-:Y:S01]  /*5390*/  LEA R2, P3, R4, R14, 0x1 ;  /* 0x0000000e04027211 */ /* 0x000fe200078608ff */
[----:B------:R-:W-:Y:S01]  /*53a0*/  @P2 FFMA.FTZ R18, R30, R3, +INF ;  /* 0x7f8000001e122423 */ /* 0x000fe20000010003 */
[----:B------:R-:W-:Y:S01]  /*53b0*/  LEA R11, R10, R9, 0x2 ;  /* 0x000000090a0b7211 */ /* 0x000fe200078e10ff */
[----:B------:R-:W-:Y:S01]  /*53c0*/  USHF.L.U32 UR6, UR4, 0x2, URZ ;  /* 0x0000000204067899 */ /* 0x000fe2000800063f */
[----:B------:R-:W-:Y:S01]  /*53d0*/  LEA.HI.X.SX32 R3, R4, R22, 0x1, P3 ;  /* 0x0000001604037211 */ /* 0x000fe200018f0eff */
[----:B------:R-:W-:Y:S01]  /*53e0*/  UIMAD.WIDE UR4, UR4, 0x4, URZ ;  /* 0x00000004040478a5 */ /* 0x000fe2000f8e023f */
[-C--:B------:R-:W-:Y:S02]  /*53f0*/  LEA R16, P4, R8, R14.reuse, 0x1 ;  /* 0x0000000e08107211 */ /* 0x080fe400078808ff */
[----:B------:R-:W-:Y:S02]  /*5400*/  LEA R4, P2, R5, R14, 0x1 ;  /* 0x0000000e05047211 */ /* 0x000fe400078408ff */
[----:B------:R-:W-:-:S02]  /*5410*/  LEA R13, R10, R11, 0x2 ;  /* 0x0000000b0a0d7211 */ /* 0x000fc400078e10ff */
[----:B0-----:R-:W-:Y:S02]  /*5420*/  LEA R6, P3, R7, R14, 0x1 ;  /* 0x0000000e07067211 */ /* 0x001fe400078608ff */
[-C--:B------:R-:W-:Y:S02]  /*5430*/  LEA.HI.X.SX32 R17, R8, R22.reuse, 0x1, P4 ;  /* 0x0000001608117211 */ /* 0x080fe400020f0eff */
[-C--:B------:R-:W-:Y:S02]  /*5440*/  LEA.HI.X.SX32 R5, R5, R22.reuse, 0x1, P2 ;  /* 0x0000001605057211 */ /* 0x080fe400010f0eff */
[----:B------:R-:W-:Y:S02]  /*5450*/  LEA R15, R10, R13, 0x2 ;  /* 0x0000000d0a0f7211 */ /* 0x000fe400078e10ff */
[----:B------:R-:W-:Y:S02]  /*5460*/  LEA.HI.X.SX32 R7, R7, R22, 0x1, P3 ;  /* 0x0000001607077211 */ /* 0x000fe400018f0eff */
[----:B------:R-:W-:-:S02]  /*5470*/  LEA R8, P2, R9, R14, 0x1 ;  /* 0x0000000e09087211 */ /* 0x000fc400078408ff */
[-C--:B------:R-:W-:Y:S02]  /*5480*/  LEA R10, P3, R11, R14.reuse, 0x1 ;  /* 0x0000000e0b0a7211 */ /* 0x080fe400078608ff */
[-C--:B------:R-:W-:Y:S02]  /*5490*/  LEA R12, P4, R13, R14.reuse, 0x1 ;  /* 0x0000000e0d0c7211 */ /* 0x080fe400078808ff */
[----:B------:R-:W-:Y:S02]  /*54a0*/  LEA R14, P5, R15, R14, 0x1 ;  /* 0x0000000e0f0e7211 */ /* 0x000fe400078a08ff */
[-C--:B------:R-:W-:Y:S01]  /*54b0*/  LEA.HI.X.SX32 R9, R9, R22.reuse, 0x1, P2 ;  /* 0x0000001609097211 */ /* 0x080fe200010f0eff */
[----:B-1----:R0:W-:Y:S01]  /*54c0*/  STG.E.U16 desc[UR10][R2.64], R26 ;  /* 0x0000001a02007986 */ /* 0x0021e2000c10150a */
[-C--:B------:R-:W-:Y:S02]  /*54d0*/  LEA.HI.X.SX32 R11, R11, R22.reuse, 0x1, P3 ;  /* 0x000000160b0b7211 */ /* 0x080fe400018f0eff */
[----:B------:R-:W-:Y:S01]  /*54e0*/  LEA.HI.X.SX32 R13, R13, R22, 0x1, P4 ;  /* 0x000000160d0d7211 */ /* 0x000fe200020f0eff */
[----:B--2---:R1:W-:Y:S01]  /*54f0*/  STG.E.U16 desc[UR10][R4.64], R20 ;  /* 0x0000001404007986 */ /* 0x0043e2000c10150a */
[----:B------:R-:W-:-:S02]  /*5500*/  PRMT R24, R20, 0x7632, R24 ;  /* 0x0000763214187816 */ /* 0x000fc40000000018 */
[----:B------:R-:W-:Y:S02]  /*5510*/  LEA.HI.X.SX32 R15, R15, R22, 0x1, P5 ;  /* 0x000000160f0f7211 */ /* 0x000fe400028f0eff */
[----:B------:R-:W-:Y:S01]  /*5520*/  FSETP.NEU.AND P1, PT, R30, RZ, PT ;  /* 0x000000ff1e00720b */ /* 0x000fe20003f2d000 */
[----:B------:R-:W2:Y:S01]  /*5530*/  LDC.64 R22, c[0x0][0x230] ;  /* 0x00008c00ff167b82 */ /* 0x000ea20000000a00 */
[----:B------:R-:W-:Y:S02]  /*5540*/  FSEL R0, R0, -INF , P0 ;  /* 0xff80000000007808 */ /* 0x000fe40000000000 */
[----:B0-----:R-:W-:Y:S02]  /*5550*/  PRMT R3, R26, 0x7632, R3 ;  /* 0x000076321a037816 */ /* 0x001fe40000000003 */
[----:B------:R-:W-:Y:S01]  /*5560*/  FSEL R18, R18, -INF , P1 ;  /* 0xff80000012127808 */ /* 0x000fe20000800000 */
[----:B------:R-:W-:Y:S01]  /*5570*/  FFMA R112, R0, 0.69314718246459960938, R19 ;  /* 0x3f31721800707823 */ /* 0x000fe20000000013 */
[----:B-1----:R-:W-:Y:S01]  /*5580*/  PRMT R5, R21, 0x7632, R5 ;  /* 0x0000763215057816 */ /* 0x002fe20000000005 */
[----:B------:R0:W-:Y:S01]  /*5590*/  STG.E.U16 desc[UR10][R6.64], R3 ;  /* 0x0000000306007986 */ /* 0x0001e2000c10150a */
[----:B------:R-:W-:Y:S01]  /*55a0*/  SHF.L.U32 R4, R32, 0x1, RZ ;  /* 0x0000000120047819 */ /* 0x000fe200000006ff */
[----:B------:R-:W-:Y:S01]  /*55b0*/  FFMA R113, R18, 0.69314718246459960938, R113 ;  /* 0x3f31721812717823 */ /* 0x000fe20000000071 */
[----:B------:R-:W-:Y:S01]  /*55c0*/  LOP3.LUT P0, RZ, R32, 0x60, RZ, 0xc0, !PT ;  /* 0x0000006020ff7812 */ /* 0x000fe2000780c0ff */
[----:B------:R1:W-:Y:S01]  /*55d0*/  STG.E.U16 desc[UR10][R8.64], R24 ;  /* 0x0000001808007986 */ /* 0x0003e2000c10150a */
[----:B------:R-:W-:Y:S01]  /*55e0*/  LOP3.LUT R4, R4, 0x78, RZ, 0xc0, !PT ;  /* 0x0000007804047812 */ /* 0x000fe200078ec0ff */
[----:B------:R-:W-:-:S02]  /*55f0*/  IMAD.HI R0, R31, 0x4, RZ ;  /* 0x000000041f007827 */ /* 0x000fc400078e02ff */
[----:B------:R1:W-:Y:S01]  /*5600*/  STG.E.U16 desc[UR10][R10.64], R27 ;  /* 0x0000001b0a007986 */ /* 0x0003e2000c10150a */
[----:B0-----:R-:W-:-:S03]  /*5610*/  PRMT R7, R27, 0x7632, R7 ;  /* 0x000076321b077816 */ /* 0x001fc60000000007 */
[----:B------:R1:W-:Y:S01]  /*5620*/  STG.E.U16 desc[UR10][R12.64], R21 ;  /* 0x000000150c007986 */ /* 0x0003e2000c10150a */
[----:B------:R-:W-:-:S03]  /*5630*/  SHF.L.U32 R3, R31, 0x2, RZ ;  /* 0x000000021f037819 */ /* 0x000fc600000006ff */
[----:B------:R1:W-:Y:S01]  /*5640*/  STG.E.U16 desc[UR10][R14.64], R7 ;  /* 0x000000070e007986 */ /* 0x0003e2000c10150a */
[----:B--2---:R-:W-:-:S03]  /*5650*/  IADD3 R2, P1, P2, R3, UR6, R22 ;  /* 0x0000000603027c10 */ /* 0x004fc6000fa3e016 */
[----:B------:R1:W-:Y:S01]  /*5660*/  STG.E.U16 desc[UR10][R16.64], R5 ;  /* 0x0000000510007986 */ /* 0x0003e2000c10150a */
[----:B------:R-:W-:Y:S01]  /*5670*/  IADD3.X R3, R0, UR5, R23, P1, P2 ;  /* 0x0000000500037c10 */ /* 0x000fe20008fe4417 */
[----:B------:R-:W-:Y:S06]  /*5680*/  BAR.SYNC.DEFER_BLOCKING 0x0 ;  /* 0x0000000000007b1d */ /* 0x000fec0000010000 */
[----:B------:R1:W-:Y:S02]  /*5690*/  STS.64 [R4+UR7], R112 ;  /* 0x0000007004007988 */ /* 0x0003e40008000a07 */
[----:B------:R-:W-:Y:S06]  /*56a0*/  BAR.SYNC.DEFER_BLOCKING 0x0 ;  /* 0x0000000000007b1d */ /* 0x000fec0000010000 */
[----:B------:R-:W-:Y:S05]  /*56b0*/  @P0 EXIT ;  /* 0x000000000000094d */ /* 0x000fea0003800000 */
[----:B-1----:R-:W0:Y:S04]  /*56c0*/  LDS R5, [R28] ;  /* 0x000000001c057984 */ /* 0x002e280000000800 */
[----:B0-----:R-:W-:Y:S01]  /*56d0*/  STG.E desc[UR10][R2.64], R5 ;  /* 0x0000000502007986 */ /* 0x001fe2000c10190a */
[----:B------:R-:W-:Y:S05]  /*56e0*/  EXIT ;  /* 0x000000000000794d */ /* 0x000fea0003800000 */
.L_x_2:
[----:B------:R-:W-:-:S00]  /*56f0*/  BRA `(.L_x_2) ;  /* 0xfffffffc00fc7947 */ /* 0x000fc0000383ffff */
[----:B------:R-:W-:-:S00]  /*5700*/  NOP ;  /* 0x0000000000007918 */ /* 0x000fc00000000000 */
[----:B------:R-:W-:-:S00]  /*5710*/  NOP ;  /* 0x0000000000007918 */ /* 0x000fc00000000000 */
[----:B------:R-:W-:-:S00]  /*5720*/  NOP ;  /* 0x0000000000007918 */ /* 0x000fc00000000000 */
[----:B------:R-:W-:-:S00]  /*5730*/  NOP ;  /* 0x0000000000007918 */ /* 0x000fc00000000000 */
[----:B------:R-:W-:-:S00]  /*5740*/  NOP ;  /* 0x0000000000007918 */ /* 0x000fc00000000000 */
[----:B------:R-:W-:-:S00]  /*5750*/  NOP ;  /* 0x0000000000007918 */ /* 0x000fc00000000000 */
[----:B------:R-:W-:-:S00]  /*5760*/  NOP ;  /* 0x0000000000007918 */ /* 0x000fc00000000000 */
[----:B------:R-:W-:-:S00]  /*5770*/  NOP ;  /* 0x0000000000007918 */ /* 0x000fc00000000000 */
.L_x_3:


//--------------------- .nv.global.init           --------------------------
	.section	.nv.global.init,"aw",@progbits
.nv.global.init:
	.type		_$_str,@object
	.size		_$_str,(.L_0 - _$_str)
_$_str:
        /*0000*/ 	.byte	0x5f, 0x5f, 0x43, 0x55, 0x44, 0x41, 0x5f, 0x46, 0x54, 0x5a, 0x00
.L_0:


//--------------------- .nv.shared.attn_fwd       --------------------------
	.section	.nv.shared.attn_fwd,"aw",@nobits
	.sectionflags	@""
	.align	16
	.zero		1024


//--------------------- .nv.shared.reserved.0     --------------------------
	.section	.nv.shared.reserved.0,"aw",@nobits
	.weak		__nv_reservedSMEM_offset_0_alias
	.size		__nv_reservedSMEM_offset_0_alias, 0, 0
	.other		__nv_reservedSMEM_offset_0_alias,@"STO_CUDA_RESERVED_SHARED STV_DEFAULT"
__nv_reservedSMEM_offset_0_alias:
	.zero		0


//--------------------- .nv.constant0.attn_fwd    --------------------------
	.section	.nv.constant0.attn_fwd,"a",@progbits
	.sectionflags	@""
	.align	4
.nv.constant0.attn_fwd:
	.zero		664


//--------------------- SYMBOLS --------------------------

	.type		.nv.reservedSmem.offset0,@object
	.size		.nv.reservedSmem.offset0,0x4
